//
// Generated by NVIDIA NVVM Compiler
//
// Compiler Build ID: CL-36424714
// Cuda compilation tools, release 13.0, V13.0.88
// Based on NVVM 20.0.0
//

.version 9.0
.target sm_100
.address_size 64

	// .globl	halftrend_batch_f32

.visible .entry halftrend_batch_f32(
	.param .u64 .ptr .align 1 halftrend_batch_f32_param_0,
	.param .u64 .ptr .align 1 halftrend_batch_f32_param_1,
	.param .u64 .ptr .align 1 halftrend_batch_f32_param_2,
	.param .u64 .ptr .align 1 halftrend_batch_f32_param_3,
	.param .u64 .ptr .align 1 halftrend_batch_f32_param_4,
	.param .u64 .ptr .align 1 halftrend_batch_f32_param_5,
	.param .u64 .ptr .align 1 halftrend_batch_f32_param_6,
	.param .u64 .ptr .align 1 halftrend_batch_f32_param_7,
	.param .u64 .ptr .align 1 halftrend_batch_f32_param_8,
	.param .u64 .ptr .align 1 halftrend_batch_f32_param_9,
	.param .u32 halftrend_batch_f32_param_10,
	.param .u32 halftrend_batch_f32_param_11,
	.param .u64 .ptr .align 1 halftrend_batch_f32_param_12,
	.param .u64 .ptr .align 1 halftrend_batch_f32_param_13,
	.param .u64 .ptr .align 1 halftrend_batch_f32_param_14,
	.param .u64 .ptr .align 1 halftrend_batch_f32_param_15,
	.param .u64 .ptr .align 1 halftrend_batch_f32_param_16,
	.param .u64 .ptr .align 1 halftrend_batch_f32_param_17
)
{
	.reg .pred 	%p<43>;
	.reg .b32 	%r<47>;
	.reg .b32 	%f<63>;
	.reg .b64 	%rd<122>;

	ld.param.u64 	%rd59, [halftrend_batch_f32_param_0];
	ld.param.u64 	%rd60, [halftrend_batch_f32_param_1];
	ld.param.u64 	%rd61, [halftrend_batch_f32_param_2];
	ld.param.u64 	%rd47, [halftrend_batch_f32_param_4];
	ld.param.u64 	%rd49, [halftrend_batch_f32_param_6];
	ld.param.u64 	%rd50, [halftrend_batch_f32_param_7];
	ld.param.u64 	%rd51, [halftrend_batch_f32_param_8];
	ld.param.u64 	%rd52, [halftrend_batch_f32_param_9];
	ld.param.u32 	%r17, [halftrend_batch_f32_param_10];
	ld.param.u32 	%r18, [halftrend_batch_f32_param_11];
	ld.param.u64 	%rd53, [halftrend_batch_f32_param_12];
	ld.param.u64 	%rd54, [halftrend_batch_f32_param_13];
	ld.param.u64 	%rd55, [halftrend_batch_f32_param_14];
	ld.param.u64 	%rd56, [halftrend_batch_f32_param_15];
	ld.param.u64 	%rd57, [halftrend_batch_f32_param_16];
	ld.param.u64 	%rd58, [halftrend_batch_f32_param_17];
	cvta.to.global.u64 	%rd1, %rd61;
	cvta.to.global.u64 	%rd2, %rd59;
	cvta.to.global.u64 	%rd3, %rd60;
	mov.u32 	%r19, %ctaid.x;
	mov.u32 	%r20, %ntid.x;
	mov.u32 	%r21, %tid.x;
	mad.lo.s32 	%r1, %r19, %r20, %r21;
	setp.ge.s32 	%p5, %r1, %r18;
	@%p5 bra 	$L__BB0_39;
	cvta.to.global.u64 	%rd62, %rd52;
	cvta.to.global.u64 	%rd63, %rd51;
	cvta.to.global.u64 	%rd4, %rd57;
	cvta.to.global.u64 	%rd5, %rd58;
	cvta.to.global.u64 	%rd6, %rd54;
	cvta.to.global.u64 	%rd7, %rd53;
	cvta.to.global.u64 	%rd8, %rd55;
	cvta.to.global.u64 	%rd9, %rd56;
	mul.lo.s32 	%r22, %r17, %r1;
	cvt.s64.s32 	%rd10, %r22;
	mul.wide.s32 	%rd64, %r22, 4;
	add.s64 	%rd11, %rd7, %rd64;
	add.s64 	%rd12, %rd6, %rd64;
	add.s64 	%rd13, %rd8, %rd64;
	add.s64 	%rd14, %rd9, %rd64;
	add.s64 	%rd15, %rd4, %rd64;
	add.s64 	%rd16, %rd5, %rd64;
	mul.wide.s32 	%rd65, %r1, 4;
	add.s64 	%rd66, %rd63, %rd65;
	ld.global.nc.u32 	%r2, [%rd66];
	min.s32 	%r3, %r2, %r17;
	add.s64 	%rd67, %rd62, %rd65;
	ld.global.nc.f32 	%f1, [%rd67];
	setp.lt.s32 	%p6, %r3, 1;
	@%p6 bra 	$L__BB0_10;
	and.b32  	%r4, %r3, 3;
	setp.lt.u32 	%p7, %r3, 4;
	mov.b32 	%r43, 0;
	@%p7 bra 	$L__BB0_5;
	and.b32  	%r43, %r3, 2147483644;
	neg.s32 	%r41, %r43;
	shl.b64 	%rd68, %rd10, 2;
	add.s64 	%rd69, %rd68, 8;
	add.s64 	%rd121, %rd7, %rd69;
	add.s64 	%rd120, %rd6, %rd69;
	add.s64 	%rd119, %rd8, %rd69;
	add.s64 	%rd118, %rd5, %rd69;
	add.s64 	%rd117, %rd9, %rd69;
	add.s64 	%rd116, %rd4, %rd69;
$L__BB0_4:
	.pragma "nounroll";
	mov.b32 	%r24, 2147483647;
	st.global.u32 	[%rd121+-8], %r24;
	st.global.u32 	[%rd120+-8], %r24;
	st.global.u32 	[%rd119+-8], %r24;
	st.global.u32 	[%rd117+-8], %r24;
	st.global.u32 	[%rd116+-8], %r24;
	st.global.u32 	[%rd118+-8], %r24;
	st.global.u32 	[%rd121+-4], %r24;
	st.global.u32 	[%rd120+-4], %r24;
	st.global.u32 	[%rd119+-4], %r24;
	st.global.u32 	[%rd117+-4], %r24;
	st.global.u32 	[%rd116+-4], %r24;
	st.global.u32 	[%rd118+-4], %r24;
	st.global.u32 	[%rd121], %r24;
	st.global.u32 	[%rd120], %r24;
	st.global.u32 	[%rd119], %r24;
	st.global.u32 	[%rd117], %r24;
	st.global.u32 	[%rd116], %r24;
	st.global.u32 	[%rd118], %r24;
	st.global.u32 	[%rd121+4], %r24;
	st.global.u32 	[%rd120+4], %r24;
	st.global.u32 	[%rd119+4], %r24;
	st.global.u32 	[%rd117+4], %r24;
	st.global.u32 	[%rd116+4], %r24;
	st.global.u32 	[%rd118+4], %r24;
	add.s32 	%r41, %r41, 4;
	add.s64 	%rd121, %rd121, 16;
	add.s64 	%rd120, %rd120, 16;
	add.s64 	%rd119, %rd119, 16;
	add.s64 	%rd118, %rd118, 16;
	add.s64 	%rd117, %rd117, 16;
	add.s64 	%rd116, %rd116, 16;
	setp.ne.s32 	%p8, %r41, 0;
	@%p8 bra 	$L__BB0_4;
$L__BB0_5:
	setp.eq.s32 	%p9, %r4, 0;
	@%p9 bra 	$L__BB0_10;
	setp.eq.s32 	%p10, %r4, 1;
	@%p10 bra 	$L__BB0_8;
	mul.wide.u32 	%rd70, %r43, 4;
	add.s64 	%rd71, %rd11, %rd70;
	mov.b32 	%r25, 2147483647;
	st.global.u32 	[%rd71], %r25;
	add.s64 	%rd72, %rd12, %rd70;
	st.global.u32 	[%rd72], %r25;
	add.s64 	%rd73, %rd13, %rd70;
	st.global.u32 	[%rd73], %r25;
	add.s64 	%rd74, %rd14, %rd70;
	st.global.u32 	[%rd74], %r25;
	add.s64 	%rd75, %rd15, %rd70;
	st.global.u32 	[%rd75], %r25;
	add.s64 	%rd76, %rd16, %rd70;
	st.global.u32 	[%rd76], %r25;
	st.global.u32 	[%rd71+4], %r25;
	st.global.u32 	[%rd72+4], %r25;
	st.global.u32 	[%rd73+4], %r25;
	st.global.u32 	[%rd74+4], %r25;
	st.global.u32 	[%rd75+4], %r25;
	st.global.u32 	[%rd76+4], %r25;
	add.s32 	%r43, %r43, 2;
$L__BB0_8:
	and.b32  	%r26, %r3, 1;
	setp.eq.b32 	%p11, %r26, 1;
	not.pred 	%p12, %p11;
	@%p12 bra 	$L__BB0_10;
	mul.wide.u32 	%rd77, %r43, 4;
	add.s64 	%rd78, %rd11, %rd77;
	mov.b32 	%r27, 2147483647;
	st.global.u32 	[%rd78], %r27;
	add.s64 	%rd79, %rd12, %rd77;
	st.global.u32 	[%rd79], %r27;
	add.s64 	%rd80, %rd13, %rd77;
	st.global.u32 	[%rd80], %r27;
	add.s64 	%rd81, %rd14, %rd77;
	st.global.u32 	[%rd81], %r27;
	add.s64 	%rd82, %rd15, %rd77;
	st.global.u32 	[%rd82], %r27;
	add.s64 	%rd83, %rd16, %rd77;
	st.global.u32 	[%rd83], %r27;
$L__BB0_10:
	setp.ge.s32 	%p13, %r2, %r17;
	@%p13 bra 	$L__BB0_39;
	setp.lt.s32 	%p14, %r3, 1;
	@%p14 bra 	$L__BB0_13;
	add.s32 	%r28, %r3, -1;
	mul.wide.u32 	%rd84, %r28, 4;
	add.s64 	%rd85, %rd3, %rd84;
	ld.global.nc.f32 	%f56, [%rd85];
	add.s64 	%rd86, %rd2, %rd84;
	ld.global.nc.f32 	%f57, [%rd86];
	bra.uni 	$L__BB0_14;
$L__BB0_13:
	ld.global.nc.f32 	%f56, [%rd3];
	ld.global.nc.f32 	%f57, [%rd2];
$L__BB0_14:
	ld.param.u64 	%rd115, [halftrend_batch_f32_param_5];
	ld.param.u64 	%rd114, [halftrend_batch_f32_param_3];
	cvta.to.global.u64 	%rd35, %rd49;
	cvta.to.global.u64 	%rd36, %rd50;
	cvta.to.global.u64 	%rd37, %rd115;
	cvta.to.global.u64 	%rd38, %rd47;
	cvta.to.global.u64 	%rd39, %rd114;
	mul.f32 	%f8, %f1, 0f3F000000;
	mov.b32 	%r46, 0;
	mov.pred 	%p42, -1;
	mov.f32 	%f11, 0f00000000;
	mov.u32 	%r44, %r3;
	mov.f32 	%f12, %f11;
$L__BB0_15:
	cvt.s64.s32 	%rd40, %r44;
	mul.wide.s32 	%rd87, %r44, 4;
	add.s64 	%rd41, %rd15, %rd87;
	mov.b32 	%r30, 2147483647;
	st.global.u32 	[%rd41], %r30;
	add.s64 	%rd42, %rd16, %rd87;
	st.global.u32 	[%rd42], %r30;
	add.s64 	%rd43, %rd40, %rd10;
	shl.b64 	%rd88, %rd43, 2;
	add.s64 	%rd89, %rd35, %rd88;
	ld.global.nc.f32 	%f13, [%rd89];
	add.s64 	%rd90, %rd36, %rd88;
	ld.global.nc.f32 	%f14, [%rd90];
	setp.lt.s32 	%p16, %r44, 1;
	@%p16 bra 	$L__BB0_17;
	cvt.u32.u64 	%r31, %rd40;
	add.s32 	%r32, %r31, -1;
	mul.wide.u32 	%rd91, %r32, 4;
	add.s64 	%rd92, %rd3, %rd91;
	ld.global.nc.f32 	%f54, [%rd92];
	add.s64 	%rd93, %rd2, %rd91;
	ld.global.nc.f32 	%f55, [%rd93];
	bra.uni 	$L__BB0_18;
$L__BB0_17:
	ld.global.nc.f32 	%f54, [%rd3];
	ld.global.nc.f32 	%f55, [%rd2];
$L__BB0_18:
	@%p42 bra 	$L__BB0_22;
	setp.gt.f32 	%p18, %f14, %f56;
	selp.f32 	%f56, %f14, %f56, %p18;
	add.s64 	%rd95, %rd38, %rd88;
	ld.global.nc.f32 	%f35, [%rd95];
	setp.geu.f32 	%p19, %f35, %f56;
	mov.pred 	%p42, 0;
	@%p19 bra 	$L__BB0_21;
	shl.b64 	%rd96, %rd40, 2;
	add.s64 	%rd97, %rd1, %rd96;
	ld.global.nc.f32 	%f36, [%rd97];
	setp.lt.f32 	%p42, %f36, %f54;
$L__BB0_21:
	selp.f32 	%f57, %f13, %f57, %p42;
	selp.b32 	%r46, 1, %r46, %p42;
	bra.uni 	$L__BB0_25;
$L__BB0_22:
	setp.lt.f32 	%p21, %f13, %f57;
	selp.f32 	%f57, %f13, %f57, %p21;
	add.s64 	%rd99, %rd37, %rd88;
	ld.global.nc.f32 	%f37, [%rd99];
	setp.leu.f32 	%p22, %f37, %f57;
	mov.pred 	%p42, -1;
	@%p22 bra 	$L__BB0_25;
	shl.b64 	%rd100, %rd40, 2;
	add.s64 	%rd101, %rd1, %rd100;
	ld.global.nc.f32 	%f38, [%rd101];
	setp.leu.f32 	%p24, %f38, %f55;
	@%p24 bra 	$L__BB0_25;
	mov.pred 	%p42, 0;
	mov.b32 	%r46, 0;
	mov.f32 	%f56, %f14;
$L__BB0_25:
	add.s64 	%rd103, %rd39, %rd88;
	ld.global.nc.f32 	%f39, [%rd103];
	mul.f32 	%f26, %f39, 0f3F000000;
	mul.f32 	%f27, %f8, %f39;
	setp.ne.s32 	%p26, %r46, 0;
	@%p26 bra 	$L__BB0_32;
	cvt.u32.u64 	%r37, %rd40;
	setp.le.s32 	%p33, %r37, %r3;
	shl.b64 	%rd109, %rd40, 2;
	add.s64 	%rd44, %rd12, %rd109;
	@%p33 bra 	$L__BB0_29;
	ld.global.f32 	%f44, [%rd44+-4];
	setp.eq.f32 	%p34, %f44, 0f00000000;
	@%p34 bra 	$L__BB0_29;
	sub.f32 	%f45, %f11, %f26;
	st.global.f32 	[%rd41], %f45;
	mov.f32 	%f58, %f11;
	bra.uni 	$L__BB0_31;
$L__BB0_29:
	setp.eq.s32 	%p35, %r37, %r3;
	setp.eq.f32 	%p36, %f12, 0f00000000;
	or.pred  	%p37, %p35, %p36;
	mov.f32 	%f58, %f56;
	@%p37 bra 	$L__BB0_31;
	setp.gt.f32 	%p38, %f56, %f12;
	selp.f32 	%f58, %f56, %f12, %p38;
$L__BB0_31:
	shl.b64 	%rd110, %rd40, 2;
	add.s64 	%rd111, %rd11, %rd110;
	st.global.f32 	[%rd111], %f58;
	add.f32 	%f46, %f27, %f58;
	add.s64 	%rd112, %rd13, %rd110;
	st.global.f32 	[%rd112], %f46;
	sub.f32 	%f47, %f58, %f27;
	add.s64 	%rd113, %rd14, %rd110;
	st.global.f32 	[%rd113], %f47;
	mov.b32 	%r39, 0;
	st.global.u32 	[%rd44], %r39;
	mov.f32 	%f12, %f58;
	bra.uni 	$L__BB0_38;
$L__BB0_32:
	cvt.u32.u64 	%r34, %rd40;
	setp.le.s32 	%p27, %r34, %r3;
	shl.b64 	%rd104, %rd40, 2;
	add.s64 	%rd45, %rd12, %rd104;
	@%p27 bra 	$L__BB0_35;
	ld.global.f32 	%f40, [%rd45+-4];
	setp.eq.f32 	%p28, %f40, 0f3F800000;
	@%p28 bra 	$L__BB0_35;
	add.f32 	%f41, %f12, %f26;
	st.global.f32 	[%rd42], %f41;
	mov.f32 	%f59, %f12;
	bra.uni 	$L__BB0_37;
$L__BB0_35:
	setp.eq.s32 	%p29, %r34, %r3;
	setp.eq.f32 	%p30, %f11, 0f00000000;
	or.pred  	%p31, %p29, %p30;
	mov.f32 	%f59, %f57;
	@%p31 bra 	$L__BB0_37;
	setp.lt.f32 	%p32, %f57, %f11;
	selp.f32 	%f59, %f57, %f11, %p32;
$L__BB0_37:
	shl.b64 	%rd105, %rd40, 2;
	add.s64 	%rd106, %rd11, %rd105;
	st.global.f32 	[%rd106], %f59;
	add.f32 	%f42, %f27, %f59;
	add.s64 	%rd107, %rd13, %rd105;
	st.global.f32 	[%rd107], %f42;
	sub.f32 	%f43, %f59, %f27;
	add.s64 	%rd108, %rd14, %rd105;
	st.global.f32 	[%rd108], %f43;
	mov.b32 	%r36, 1065353216;
	st.global.u32 	[%rd45], %r36;
	mov.f32 	%f11, %f59;
$L__BB0_38:
	cvt.u32.u64 	%r40, %rd40;
	add.s32 	%r44, %r40, 1;
	setp.ne.s32 	%p39, %r44, %r17;
	@%p39 bra 	$L__BB0_15;
$L__BB0_39:
	ret;

}
	// .globl	halftrend_many_series_one_param_time_major_f32
.visible .entry halftrend_many_series_one_param_time_major_f32(
	.param .u64 .ptr .align 1 halftrend_many_series_one_param_time_major_f32_param_0,
	.param .u64 .ptr .align 1 halftrend_many_series_one_param_time_major_f32_param_1,
	.param .u64 .ptr .align 1 halftrend_many_series_one_param_time_major_f32_param_2,
	.param .u64 .ptr .align 1 halftrend_many_series_one_param_time_major_f32_param_3,
	.param .u64 .ptr .align 1 halftrend_many_series_one_param_time_major_f32_param_4,
	.param .u64 .ptr .align 1 halftrend_many_series_one_param_time_major_f32_param_5,
	.param .u64 .ptr .align 1 halftrend_many_series_one_param_time_major_f32_param_6,
	.param .u64 .ptr .align 1 halftrend_many_series_one_param_time_major_f32_param_7,
	.param .u64 .ptr .align 1 halftrend_many_series_one_param_time_major_f32_param_8,
	.param .f32 halftrend_many_series_one_param_time_major_f32_param_9,
	.param .u32 halftrend_many_series_one_param_time_major_f32_param_10,
	.param .u32 halftrend_many_series_one_param_time_major_f32_param_11,
	.param .u64 .ptr .align 1 halftrend_many_series_one_param_time_major_f32_param_12,
	.param .u64 .ptr .align 1 halftrend_many_series_one_param_time_major_f32_param_13,
	.param .u64 .ptr .align 1 halftrend_many_series_one_param_time_major_f32_param_14,
	.param .u64 .ptr .align 1 halftrend_many_series_one_param_time_major_f32_param_15,
	.param .u64 .ptr .align 1 halftrend_many_series_one_param_time_major_f32_param_16,
	.param .u64 .ptr .align 1 halftrend_many_series_one_param_time_major_f32_param_17
)
{
	.reg .pred 	%p<43>;
	.reg .b32 	%r<68>;
	.reg .b32 	%f<58>;
	.reg .b64 	%rd<133>;

	ld.param.u64 	%rd25, [halftrend_many_series_one_param_time_major_f32_param_0];
	ld.param.u64 	%rd26, [halftrend_many_series_one_param_time_major_f32_param_2];
	ld.param.u32 	%r34, [halftrend_many_series_one_param_time_major_f32_param_10];
	ld.param.u32 	%r35, [halftrend_many_series_one_param_time_major_f32_param_11];
	ld.param.u64 	%rd27, [halftrend_many_series_one_param_time_major_f32_param_12];
	ld.param.u64 	%rd28, [halftrend_many_series_one_param_time_major_f32_param_13];
	ld.param.u64 	%rd29, [halftrend_many_series_one_param_time_major_f32_param_14];
	ld.param.u64 	%rd30, [halftrend_many_series_one_param_time_major_f32_param_15];
	ld.param.u64 	%rd31, [halftrend_many_series_one_param_time_major_f32_param_16];
	ld.param.u64 	%rd32, [halftrend_many_series_one_param_time_major_f32_param_17];
	cvta.to.global.u64 	%rd1, %rd30;
	cvta.to.global.u64 	%rd2, %rd29;
	cvta.to.global.u64 	%rd3, %rd27;
	cvta.to.global.u64 	%rd4, %rd28;
	cvta.to.global.u64 	%rd5, %rd26;
	cvta.to.global.u64 	%rd6, %rd32;
	cvta.to.global.u64 	%rd7, %rd31;
	cvta.to.global.u64 	%rd8, %rd25;
	mov.u32 	%r36, %ctaid.x;
	mov.u32 	%r37, %ntid.x;
	mov.u32 	%r38, %tid.x;
	mad.lo.s32 	%r1, %r36, %r37, %r38;
	setp.ge.s32 	%p5, %r1, %r34;
	@%p5 bra 	$L__BB1_39;
	ld.param.u64 	%rd130, [halftrend_many_series_one_param_time_major_f32_param_8];
	cvta.to.global.u64 	%rd33, %rd130;
	cvt.s64.s32 	%rd9, %r1;
	mul.wide.s32 	%rd34, %r1, 4;
	add.s64 	%rd35, %rd33, %rd34;
	ld.global.nc.u32 	%r2, [%rd35];
	min.s32 	%r3, %r2, %r35;
	setp.lt.s32 	%p6, %r3, 1;
	@%p6 bra 	$L__BB1_10;
	setp.lt.u32 	%p7, %r3, 4;
	mov.b32 	%r59, 0;
	@%p7 bra 	$L__BB1_5;
	and.b32  	%r59, %r3, 2147483644;
	neg.s32 	%r57, %r59;
	shl.b32 	%r5, %r34, 2;
	mul.wide.s32 	%rd43, %r34, 4;
	mov.u32 	%r56, %r1;
$L__BB1_4:
	.pragma "nounroll";
	mul.wide.s32 	%rd36, %r56, 4;
	add.s64 	%rd37, %rd3, %rd36;
	mov.b32 	%r41, 2147483647;
	st.global.u32 	[%rd37], %r41;
	add.s64 	%rd38, %rd4, %rd36;
	st.global.u32 	[%rd38], %r41;
	add.s64 	%rd39, %rd2, %rd36;
	st.global.u32 	[%rd39], %r41;
	add.s64 	%rd40, %rd1, %rd36;
	st.global.u32 	[%rd40], %r41;
	add.s64 	%rd41, %rd7, %rd36;
	st.global.u32 	[%rd41], %r41;
	add.s64 	%rd42, %rd6, %rd36;
	st.global.u32 	[%rd42], %r41;
	add.s64 	%rd44, %rd37, %rd43;
	st.global.u32 	[%rd44], %r41;
	add.s64 	%rd45, %rd38, %rd43;
	st.global.u32 	[%rd45], %r41;
	add.s64 	%rd46, %rd39, %rd43;
	st.global.u32 	[%rd46], %r41;
	add.s64 	%rd47, %rd40, %rd43;
	st.global.u32 	[%rd47], %r41;
	add.s64 	%rd48, %rd41, %rd43;
	st.global.u32 	[%rd48], %r41;
	add.s64 	%rd49, %rd42, %rd43;
	st.global.u32 	[%rd49], %r41;
	add.s64 	%rd50, %rd44, %rd43;
	st.global.u32 	[%rd50], %r41;
	add.s64 	%rd51, %rd45, %rd43;
	st.global.u32 	[%rd51], %r41;
	add.s64 	%rd52, %rd46, %rd43;
	st.global.u32 	[%rd52], %r41;
	add.s64 	%rd53, %rd47, %rd43;
	st.global.u32 	[%rd53], %r41;
	add.s64 	%rd54, %rd48, %rd43;
	st.global.u32 	[%rd54], %r41;
	add.s64 	%rd55, %rd49, %rd43;
	st.global.u32 	[%rd55], %r41;
	add.s64 	%rd56, %rd50, %rd43;
	st.global.u32 	[%rd56], %r41;
	add.s64 	%rd57, %rd51, %rd43;
	st.global.u32 	[%rd57], %r41;
	add.s64 	%rd58, %rd52, %rd43;
	st.global.u32 	[%rd58], %r41;
	add.s64 	%rd59, %rd53, %rd43;
	st.global.u32 	[%rd59], %r41;
	add.s64 	%rd60, %rd54, %rd43;
	st.global.u32 	[%rd60], %r41;
	add.s64 	%rd61, %rd55, %rd43;
	st.global.u32 	[%rd61], %r41;
	add.s32 	%r57, %r57, 4;
	add.s32 	%r56, %r56, %r5;
	setp.ne.s32 	%p8, %r57, 0;
	@%p8 bra 	$L__BB1_4;
$L__BB1_5:
	and.b32  	%r12, %r3, 3;
	setp.eq.s32 	%p9, %r12, 0;
	@%p9 bra 	$L__BB1_10;
	setp.eq.s32 	%p10, %r12, 1;
	@%p10 bra 	$L__BB1_8;
	mad.lo.s32 	%r42, %r59, %r34, %r1;
	mul.wide.s32 	%rd62, %r42, 4;
	add.s64 	%rd63, %rd3, %rd62;
	mov.b32 	%r43, 2147483647;
	st.global.u32 	[%rd63], %r43;
	add.s64 	%rd64, %rd4, %rd62;
	st.global.u32 	[%rd64], %r43;
	add.s64 	%rd65, %rd2, %rd62;
	st.global.u32 	[%rd65], %r43;
	add.s64 	%rd66, %rd1, %rd62;
	st.global.u32 	[%rd66], %r43;
	add.s64 	%rd67, %rd7, %rd62;
	st.global.u32 	[%rd67], %r43;
	add.s64 	%rd68, %rd6, %rd62;
	st.global.u32 	[%rd68], %r43;
	mul.wide.s32 	%rd69, %r34, 4;
	add.s64 	%rd70, %rd63, %rd69;
	st.global.u32 	[%rd70], %r43;
	add.s64 	%rd71, %rd64, %rd69;
	st.global.u32 	[%rd71], %r43;
	add.s64 	%rd72, %rd65, %rd69;
	st.global.u32 	[%rd72], %r43;
	add.s64 	%rd73, %rd66, %rd69;
	st.global.u32 	[%rd73], %r43;
	add.s64 	%rd74, %rd67, %rd69;
	st.global.u32 	[%rd74], %r43;
	add.s64 	%rd75, %rd68, %rd69;
	st.global.u32 	[%rd75], %r43;
	add.s32 	%r59, %r59, 2;
$L__BB1_8:
	and.b32  	%r44, %r3, 1;
	setp.eq.b32 	%p11, %r44, 1;
	not.pred 	%p12, %p11;
	@%p12 bra 	$L__BB1_10;
	mad.lo.s32 	%r45, %r59, %r34, %r1;
	mul.wide.s32 	%rd76, %r45, 4;
	add.s64 	%rd77, %rd3, %rd76;
	mov.b32 	%r46, 2147483647;
	st.global.u32 	[%rd77], %r46;
	add.s64 	%rd78, %rd4, %rd76;
	st.global.u32 	[%rd78], %r46;
	add.s64 	%rd79, %rd2, %rd76;
	st.global.u32 	[%rd79], %r46;
	add.s64 	%rd80, %rd1, %rd76;
	st.global.u32 	[%rd80], %r46;
	add.s64 	%rd81, %rd7, %rd76;
	st.global.u32 	[%rd81], %r46;
	add.s64 	%rd82, %rd6, %rd76;
	st.global.u32 	[%rd82], %r46;
$L__BB1_10:
	setp.ge.s32 	%p13, %r2, %r35;
	@%p13 bra 	$L__BB1_39;
	ld.param.u64 	%rd124, [halftrend_many_series_one_param_time_major_f32_param_1];
	setp.lt.s32 	%p14, %r3, 1;
	cvta.to.global.u64 	%rd83, %rd124;
	shl.b64 	%rd84, %rd9, 2;
	add.s64 	%rd10, %rd83, %rd84;
	@%p14 bra 	$L__BB1_13;
	add.s32 	%r47, %r3, -1;
	mul.lo.s32 	%r48, %r47, %r34;
	add.s32 	%r49, %r48, %r1;
	cvt.s64.s32 	%rd131, %r49;
	mul.wide.s32 	%rd85, %r48, 4;
	add.s64 	%rd86, %rd10, %rd85;
	ld.global.nc.f32 	%f51, [%rd86];
	bra.uni 	$L__BB1_14;
$L__BB1_13:
	ld.global.nc.f32 	%f51, [%rd10];
	mov.u64 	%rd131, %rd9;
$L__BB1_14:
	ld.param.f32 	%f44, [halftrend_many_series_one_param_time_major_f32_param_9];
	ld.param.u64 	%rd126, [halftrend_many_series_one_param_time_major_f32_param_4];
	shl.b64 	%rd87, %rd131, 2;
	add.s64 	%rd88, %rd8, %rd87;
	ld.global.nc.f32 	%f52, [%rd88];
	sub.s32 	%r64, %r3, %r35;
	add.s32 	%r51, %r3, -1;
	mul.lo.s32 	%r61, %r34, %r51;
	add.s32 	%r62, %r1, %r61;
	mad.lo.s32 	%r60, %r34, %r3, %r1;
	cvta.to.global.u64 	%rd13, %rd126;
	mul.f32 	%f5, %f44, 0f3F000000;
	mov.pred 	%p42, -1;
	mov.f32 	%f8, 0f00000000;
	mov.b32 	%r63, 0;
	mov.u32 	%r65, %r3;
	mov.f32 	%f9, %f8;
	mov.u32 	%r67, %r63;
$L__BB1_15:
	ld.param.u64 	%rd129, [halftrend_many_series_one_param_time_major_f32_param_7];
	ld.param.u64 	%rd128, [halftrend_many_series_one_param_time_major_f32_param_6];
	mul.wide.s32 	%rd89, %r60, 4;
	add.s64 	%rd14, %rd7, %rd89;
	mov.b32 	%r52, 2147483647;
	st.global.u32 	[%rd14], %r52;
	add.s64 	%rd15, %rd6, %rd89;
	st.global.u32 	[%rd15], %r52;
	cvta.to.global.u64 	%rd90, %rd128;
	add.s64 	%rd91, %rd90, %rd89;
	ld.global.nc.f32 	%f10, [%rd91];
	cvta.to.global.u64 	%rd92, %rd129;
	add.s64 	%rd93, %rd92, %rd89;
	ld.global.nc.f32 	%f11, [%rd93];
	setp.lt.s32 	%p16, %r65, 1;
	@%p16 bra 	$L__BB1_17;
	cvt.s64.s32 	%rd132, %r62;
	mul.wide.s32 	%rd94, %r61, 4;
	add.s64 	%rd95, %rd10, %rd94;
	ld.global.nc.f32 	%f50, [%rd95];
	bra.uni 	$L__BB1_18;
$L__BB1_17:
	ld.global.nc.f32 	%f50, [%rd10];
	mov.u64 	%rd132, %rd9;
$L__BB1_18:
	shl.b64 	%rd96, %rd132, 2;
	add.s64 	%rd97, %rd8, %rd96;
	ld.global.nc.f32 	%f15, [%rd97];
	@%p42 bra 	$L__BB1_22;
	setp.gt.f32 	%p18, %f11, %f51;
	selp.f32 	%f51, %f11, %f51, %p18;
	mul.wide.s32 	%rd98, %r60, 4;
	add.s64 	%rd99, %rd13, %rd98;
	ld.global.nc.f32 	%f31, [%rd99];
	setp.geu.f32 	%p19, %f31, %f51;
	mov.pred 	%p42, 0;
	@%p19 bra 	$L__BB1_21;
	mul.wide.s32 	%rd100, %r60, 4;
	add.s64 	%rd101, %rd5, %rd100;
	ld.global.nc.f32 	%f32, [%rd101];
	setp.lt.f32 	%p42, %f32, %f50;
$L__BB1_21:
	selp.f32 	%f52, %f10, %f52, %p42;
	selp.b32 	%r67, 1, %r67, %p42;
	bra.uni 	$L__BB1_25;
$L__BB1_22:
	ld.param.u64 	%rd127, [halftrend_many_series_one_param_time_major_f32_param_5];
	setp.lt.f32 	%p21, %f10, %f52;
	selp.f32 	%f52, %f10, %f52, %p21;
	cvta.to.global.u64 	%rd102, %rd127;
	mul.wide.s32 	%rd103, %r60, 4;
	add.s64 	%rd104, %rd102, %rd103;
	ld.global.nc.f32 	%f33, [%rd104];
	setp.leu.f32 	%p22, %f33, %f52;
	mov.pred 	%p42, -1;
	@%p22 bra 	$L__BB1_25;
	mul.wide.s32 	%rd105, %r60, 4;
	add.s64 	%rd106, %rd5, %rd105;
	ld.global.nc.f32 	%f34, [%rd106];
	setp.leu.f32 	%p24, %f34, %f15;
	@%p24 bra 	$L__BB1_25;
	mov.pred 	%p42, 0;
	mov.b32 	%r67, 0;
	mov.f32 	%f51, %f11;
$L__BB1_25:
	ld.param.u64 	%rd125, [halftrend_many_series_one_param_time_major_f32_param_3];
	cvta.to.global.u64 	%rd107, %rd125;
	mul.wide.s32 	%rd108, %r60, 4;
	add.s64 	%rd109, %rd107, %rd108;
	ld.global.nc.f32 	%f35, [%rd109];
	mul.f32 	%f21, %f35, 0f3F000000;
	mul.f32 	%f22, %f5, %f35;
	setp.ne.s32 	%p26, %r67, 0;
	@%p26 bra 	$L__BB1_32;
	setp.le.s32 	%p33, %r65, %r3;
	@%p33 bra 	$L__BB1_29;
	mul.wide.s32 	%rd117, %r62, 4;
	add.s64 	%rd118, %rd4, %rd117;
	ld.global.f32 	%f40, [%rd118];
	setp.eq.f32 	%p34, %f40, 0f00000000;
	@%p34 bra 	$L__BB1_29;
	sub.f32 	%f41, %f8, %f21;
	st.global.f32 	[%rd14], %f41;
	mov.f32 	%f53, %f8;
	bra.uni 	$L__BB1_31;
$L__BB1_29:
	setp.eq.s32 	%p35, %r63, 0;
	setp.eq.f32 	%p36, %f9, 0f00000000;
	or.pred  	%p37, %p35, %p36;
	mov.f32 	%f53, %f51;
	@%p37 bra 	$L__BB1_31;
	setp.gt.f32 	%p38, %f51, %f9;
	selp.f32 	%f53, %f51, %f9, %p38;
$L__BB1_31:
	mul.wide.s32 	%rd119, %r60, 4;
	add.s64 	%rd120, %rd3, %rd119;
	st.global.f32 	[%rd120], %f53;
	add.f32 	%f42, %f22, %f53;
	add.s64 	%rd121, %rd2, %rd119;
	st.global.f32 	[%rd121], %f42;
	sub.f32 	%f43, %f53, %f22;
	add.s64 	%rd122, %rd1, %rd119;
	st.global.f32 	[%rd122], %f43;
	add.s64 	%rd123, %rd4, %rd119;
	mov.b32 	%r55, 0;
	st.global.u32 	[%rd123], %r55;
	mov.f32 	%f9, %f53;
	bra.uni 	$L__BB1_38;
$L__BB1_32:
	setp.le.s32 	%p27, %r65, %r3;
	@%p27 bra 	$L__BB1_35;
	mul.wide.s32 	%rd110, %r62, 4;
	add.s64 	%rd111, %rd4, %rd110;
	ld.global.f32 	%f36, [%rd111];
	setp.eq.f32 	%p28, %f36, 0f3F800000;
	@%p28 bra 	$L__BB1_35;
	add.f32 	%f37, %f9, %f21;
	st.global.f32 	[%rd15], %f37;
	mov.f32 	%f54, %f9;
	bra.uni 	$L__BB1_37;
$L__BB1_35:
	setp.eq.s32 	%p29, %r63, 0;
	setp.eq.f32 	%p30, %f8, 0f00000000;
	or.pred  	%p31, %p29, %p30;
	mov.f32 	%f54, %f52;
	@%p31 bra 	$L__BB1_37;
	setp.lt.f32 	%p32, %f52, %f8;
	selp.f32 	%f54, %f52, %f8, %p32;
$L__BB1_37:
	mul.wide.s32 	%rd112, %r60, 4;
	add.s64 	%rd113, %rd3, %rd112;
	st.global.f32 	[%rd113], %f54;
	add.f32 	%f38, %f22, %f54;
	add.s64 	%rd114, %rd2, %rd112;
	st.global.f32 	[%rd114], %f38;
	sub.f32 	%f39, %f54, %f22;
	add.s64 	%rd115, %rd1, %rd112;
	st.global.f32 	[%rd115], %f39;
	add.s64 	%rd116, %rd4, %rd112;
	mov.b32 	%r54, 1065353216;
	st.global.u32 	[%rd116], %r54;
	mov.f32 	%f8, %f54;
$L__BB1_38:
	add.s32 	%r65, %r65, 1;
	add.s32 	%r64, %r64, 1;
	setp.ne.s32 	%p39, %r64, 0;
	add.s32 	%r63, %r63, 1;
	add.s32 	%r62, %r62, %r34;
	add.s32 	%r61, %r61, %r34;
	add.s32 	%r60, %r60, %r34;
	@%p39 bra 	$L__BB1_15;
$L__BB1_39:
	ret;

}


// ===== COMPILED SASS (sm_100) =====

	.target	sm_100

	.elftype	@"ET_EXEC"


//--------------------- .note.nv.tkinfo           --------------------------
	.section	.note.nv.tkinfo,"",@"SHT_NOTE"
	.sectionflags	@"SHF_NOTE_NV_TKINFO"
	.tkinfo
        /*0018*/ 	.word	0x00000002
        /*0030*/ 	.string	""
        /*0030*/ 	.string	"ptxas"
        /*0030*/ 	.string	"Cuda compilation tools, release 13.0, V13.0.88"
        /*0030*/ 	.string	"Build cuda_13.0.r13.0/compiler.36424714_0"
        /*0030*/ 	.string	"-arch sm_100 -m 64 "



//--------------------- .note.nv.cuinfo           --------------------------
	.section	.note.nv.cuinfo,"",@"SHT_NOTE"
	.sectionflags	@"SHF_NOTE_NV_CUINFO"
        /*0018*/ 	.short	0x0002
        /*001a*/ 	.short	0x0064
        /*001c*/ 	.short	0x0082
	.zero		2


//--------------------- .nv.info                  --------------------------
	.section	.nv.info,"",@"SHT_CUDA_INFO"
	.align	4


	//----- nvinfo : EIATTR_REGCOUNT
	.align		4
        /*0000*/ 	.byte	0x04, 0x2f
        /*0002*/ 	.short	(.L_1 - .L_0)
	.align		4
.L_0:
        /*0004*/ 	.word	index@(halftrend_batch_f32)
        /*0008*/ 	.word	0x00000030


	//----- nvinfo : EIATTR_FRAME_SIZE
	.align		4
.L_1:
        /*000c*/ 	.byte	0x04, 0x11
        /*000e*/ 	.short	(.L_3 - .L_2)
	.align		4
.L_2:
        /*0010*/ 	.word	index@(halftrend_batch_f32)
        /*0014*/ 	.word	0x00000000


	//----- nvinfo : EIATTR_REGCOUNT
	.align		4
.L_3:
        /*0018*/ 	.byte	0x04, 0x2f
        /*001a*/ 	.short	(.L_5 - .L_4)
	.align		4
.L_4:
        /*001c*/ 	.word	index@(halftrend_many_series_one_param_time_major_f32)
        /*0020*/ 	.word	0x00000020


	//----- nvinfo : EIATTR_FRAME_SIZE
	.align		4
.L_5:
        /*0024*/ 	.byte	0x04, 0x11
        /*0026*/ 	.short	(.L_7 - .L_6)
	.align		4
.L_6:
        /*0028*/ 	.word	index@(halftrend_many_series_one_param_time_major_f32)
        /*002c*/ 	.word	0x00000000


	//----- nvinfo : EIATTR_MIN_STACK_SIZE
	.align		4
.L_7:
        /*0030*/ 	.byte	0x04, 0x12
        /*0032*/ 	.short	(.L_9 - .L_8)
	.align		4
.L_8:
        /*0034*/ 	.word	index@(halftrend_many_series_one_param_time_major_f32)
        /*0038*/ 	.word	0x00000000


	//----- nvinfo : EIATTR_MIN_STACK_SIZE
	.align		4
.L_9:
        /*003c*/ 	.byte	0x04, 0x12
        /*003e*/ 	.short	(.L_11 - .L_10)
	.align		4
.L_10:
        /*0040*/ 	.word	index@(halftrend_batch_f32)
        /*0044*/ 	.word	0x00000000
.L_11:


//--------------------- .nv.compat                --------------------------
	.section	.nv.compat,"",@"SHT_CUDA_COMPAT_INFO"
	.align	4
        /*0000*/ 	.byte	0x02, 0x09, 0x00, 0x00, 0x02, 0x02, 0x01, 0x00, 0x02, 0x05, 0x05, 0x00, 0x03, 0x07, 0x01, 0x01
        /*0010*/ 	.byte	0x02, 0x03, 0x00, 0x00, 0x02, 0x06, 0x01, 0x00, 0x04, 0x0b, 0x08, 0x00, 0x01, 0x00, 0x00, 0x00
        /*0020*/ 	.byte	0x00, 0x00, 0x00, 0x00


//--------------------- .nv.info.halftrend_many_series_one_param_time_major_f32 --------------------------
	.section	.nv.info.halftrend_many_series_one_param_time_major_f32,"",@"SHT_CUDA_INFO"
	.sectionflags	@""
	.align	4


	//----- nvinfo : EIATTR_CUDA_API_VERSION
	.align		4
        /*0000*/ 	.byte	0x04, 0x37
        /*0002*/ 	.short	(.L_13 - .L_12)
.L_12:
        /*0004*/ 	.word	0x00000082


	//----- nvinfo : EIATTR_KPARAM_INFO
	.align		4
.L_13:
        /*0008*/ 	.byte	0x04, 0x17
        /*000a*/ 	.short	(.L_15 - .L_14)
.L_14:
        /*000c*/ 	.word	0x00000000
        /*0010*/ 	.short	0x0011
        /*0012*/ 	.short	0x0080
        /*0014*/ 	.byte	0x00, 0xf5, 0x21, 0x00


	//----- nvinfo : EIATTR_KPARAM_INFO
	.align		4
.L_15:
        /*0018*/ 	.byte	0x04, 0x17
        /*001a*/ 	.short	(.L_17 - .L_16)
.L_16:
        /*001c*/ 	.word	0x00000000
        /*0020*/ 	.short	0x0010
        /*0022*/ 	.short	0x0078
        /*0024*/ 	.byte	0x00, 0xf5, 0x21, 0x00


	//----- nvinfo : EIATTR_KPARAM_INFO
	.align		4
.L_17:
        /*0028*/ 	.byte	0x04, 0x17
        /*002a*/ 	.short	(.L_19 - .L_18)
.L_18:
        /*002c*/ 	.word	0x00000000
        /*0030*/ 	.short	0x000f
        /*0032*/ 	.short	0x0070
        /*0034*/ 	.byte	0x00, 0xf5, 0x21, 0x00


	//----- nvinfo : EIATTR_KPARAM_INFO
	.align		4
.L_19:
        /*0038*/ 	.byte	0x04, 0x17
        /*003a*/ 	.short	(.L_21 - .L_20)
.L_20:
        /*003c*/ 	.word	0x00000000
        /*0040*/ 	.short	0x000e
        /*0042*/ 	.short	0x0068
        /*0044*/ 	.byte	0x00, 0xf5, 0x21, 0x00


	//----- nvinfo : EIATTR_KPARAM_INFO
	.align		4
.L_21:
        /*0048*/ 	.byte	0x04, 0x17
        /*004a*/ 	.short	(.L_23 - .L_22)
.L_22:
        /*004c*/ 	.word	0x00000000
        /*0050*/ 	.short	0x000d
        /*0052*/ 	.short	0x0060
        /*0054*/ 	.byte	0x00, 0xf5, 0x21, 0x00


	//----- nvinfo : EIATTR_KPARAM_INFO
	.align		4
.L_23:
        /*0058*/ 	.byte	0x04, 0x17
        /*005a*/ 	.short	(.L_25 - .L_24)
.L_24:
        /*005c*/ 	.word	0x00000000
        /*0060*/ 	.short	0x000c
        /*0062*/ 	.short	0x0058
        /*0064*/ 	.byte	0x00, 0xf5, 0x21, 0x00


	//----- nvinfo : EIATTR_KPARAM_INFO
	.align		4
.L_25:
        /*0068*/ 	.byte	0x04, 0x17
        /*006a*/ 	.short	(.L_27 - .L_26)
.L_26:
        /*006c*/ 	.word	0x00000000
        /*0070*/ 	.short	0x000b
        /*0072*/ 	.short	0x0050
        /*0074*/ 	.byte	0x00, 0xf0, 0x11, 0x00


	//----- nvinfo : EIATTR_KPARAM_INFO
	.align		4
.L_27:
        /*0078*/ 	.byte	0x04, 0x17
        /*007a*/ 	.short	(.L_29 - .L_28)
.L_28:
        /*007c*/ 	.word	0x00000000
        /*0080*/ 	.short	0x000a
        /*0082*/ 	.short	0x004c
        /*0084*/ 	.byte	0x00, 0xf0, 0x11, 0x00


	//----- nvinfo : EIATTR_KPARAM_INFO
	.align		4
.L_29:
        /*0088*/ 	.byte	0x04, 0x17
        /*008a*/ 	.short	(.L_31 - .L_30)
.L_30:
        /*008c*/ 	.word	0x00000000
        /*0090*/ 	.short	0x0009
        /*0092*/ 	.short	0x0048
        /*0094*/ 	.byte	0x00, 0xf0, 0x11, 0x00


	//----- nvinfo : EIATTR_KPARAM_INFO
	.align		4
.L_31:
        /*0098*/ 	.byte	0x04, 0x17
        /*009a*/ 	.short	(.L_33 - .L_32)
.L_32:
        /*009c*/ 	.word	0x00000000
        /*00a0*/ 	.short	0x0008
        /*00a2*/ 	.short	0x0040
        /*00a4*/ 	.byte	0x00, 0xf5, 0x21, 0x00


	//----- nvinfo : EIATTR_KPARAM_INFO
	.align		4
.L_33:
        /*00a8*/ 	.byte	0x04, 0x17
        /*00aa*/ 	.short	(.L_35 - .L_34)
.L_34:
        /*00ac*/ 	.word	0x00000000
        /*00b0*/ 	.short	0x0007
        /*00b2*/ 	.short	0x0038
        /*00b4*/ 	.byte	0x00, 0xf5, 0x21, 0x00


	//----- nvinfo : EIATTR_KPARAM_INFO
	.align		4
.L_35:
        /*00b8*/ 	.byte	0x04, 0x17
        /*00ba*/ 	.short	(.L_37 - .L_36)
.L_36:
        /*00bc*/ 	.word	0x00000000
        /*00c0*/ 	.short	0x0006
        /*00c2*/ 	.short	0x0030
        /*00c4*/ 	.byte	0x00, 0xf5, 0x21, 0x00


	//----- nvinfo : EIATTR_KPARAM_INFO
	.align		4
.L_37:
        /*00c8*/ 	.byte	0x04, 0x17
        /*00ca*/ 	.short	(.L_39 - .L_38)
.L_38:
        /*00cc*/ 	.word	0x00000000
        /*00d0*/ 	.short	0x0005
        /*00d2*/ 	.short	0x0028
        /*00d4*/ 	.byte	0x00, 0xf5, 0x21, 0x00


	//----- nvinfo : EIATTR_KPARAM_INFO
	.align		4
.L_39:
        /*00d8*/ 	.byte	0x04, 0x17
        /*00da*/ 	.short	(.L_41 - .L_40)
.L_40:
        /*00dc*/ 	.word	0x00000000
        /*00e0*/ 	.short	0x0004
        /*00e2*/ 	.short	0x0020
        /*00e4*/ 	.byte	0x00, 0xf5, 0x21, 0x00


	//----- nvinfo : EIATTR_KPARAM_INFO
	.align		4
.L_41:
        /*00e8*/ 	.byte	0x04, 0x17
        /*00ea*/ 	.short	(.L_43 - .L_42)
.L_42:
        /*00ec*/ 	.word	0x00000000
        /*00f0*/ 	.short	0x0003
        /*00f2*/ 	.short	0x0018
        /*00f4*/ 	.byte	0x00, 0xf5, 0x21, 0x00


	//----- nvinfo : EIATTR_KPARAM_INFO
	.align		4
.L_43:
        /*00f8*/ 	.byte	0x04, 0x17
        /*00fa*/ 	.short	(.L_45 - .L_44)
.L_44:
        /*00fc*/ 	.word	0x00000000
        /*0100*/ 	.short	0x0002
        /*0102*/ 	.short	0x0010
        /*0104*/ 	.byte	0x00, 0xf5, 0x21, 0x00


	//----- nvinfo : EIATTR_KPARAM_INFO
	.align		4
.L_45:
        /*0108*/ 	.byte	0x04, 0x17
        /*010a*/ 	.short	(.L_47 - .L_46)
.L_46:
        /*010c*/ 	.word	0x00000000
        /*0110*/ 	.short	0x0001
        /*0112*/ 	.short	0x0008
        /*0114*/ 	.byte	0x00, 0xf5, 0x21, 0x00


	//----- nvinfo : EIATTR_KPARAM_INFO
	.align		4
.L_47:
        /*0118*/ 	.byte	0x04, 0x17
        /*011a*/ 	.short	(.L_49 - .L_48)
.L_48:
        /*011c*/ 	.word	0x00000000
        /*0120*/ 	.short	0x0000
        /*0122*/ 	.short	0x0000
        /*0124*/ 	.byte	0x00, 0xf5, 0x21, 0x00


	//----- nvinfo : EIATTR_SPARSE_MMA_MASK
	.align		4
.L_49:
        /*0128*/ 	.byte	0x03, 0x50
        /*012a*/ 	.short	0x0000


	//----- nvinfo : EIATTR_MAXREG_COUNT
	.align		4
        /*012c*/ 	.byte	0x03, 0x1b
        /*012e*/ 	.short	0x00ff


	//----- nvinfo : EIATTR_MERCURY_ISA_VERSION
	.align		4
        /*0130*/ 	.byte	0x03, 0x5f
        /*0132*/ 	.short	0x0101


	//----- nvinfo : EIATTR_VRC_CTA_INIT_COUNT
	.align		4
        /*0134*/ 	.byte	0x02, 0x4a
	.zero		1
	.zero		1


	//----- nvinfo : EIATTR_EXIT_INSTR_OFFSETS
	.align		4
        /*0138*/ 	.byte	0x04, 0x1c
        /*013a*/ 	.short	(.L_51 - .L_50)


	//   ....[0]....
.L_50:
        /*013c*/ 	.word	0x00000070


	//   ....[1]....
        /*0140*/ 	.word	0x00000950


	//   ....[2]....
        /*0144*/ 	.word	0x000013f0


	//----- nvinfo : EIATTR_CRS_STACK_SIZE
	.align		4
.L_51:
        /*0148*/ 	.byte	0x04, 0x1e
        /*014a*/ 	.short	(.L_53 - .L_52)
.L_52:
        /*014c*/ 	.word	0x00000000


	//----- nvinfo : EIATTR_CBANK_PARAM_SIZE
	.align		4
.L_53:
        /*0150*/ 	.byte	0x03, 0x19
        /*0152*/ 	.short	0x0088


	//----- nvinfo : EIATTR_PARAM_CBANK
	.align		4
        /*0154*/ 	.byte	0x04, 0x0a
        /*0156*/ 	.short	(.L_55 - .L_54)
	.align		4
.L_54:
        /*0158*/ 	.word	index@(.nv.constant0.halftrend_many_series_one_param_time_major_f32)
        /*015c*/ 	.short	0x0380
        /*015e*/ 	.short	0x0088


	//----- nvinfo : EIATTR_SW_WAR
	.align		4
.L_55:
        /*0160*/ 	.byte	0x04, 0x36
        /*0162*/ 	.short	(.L_57 - .L_56)
.L_56:
        /*0164*/ 	.word	0x00000008
.L_57:


//--------------------- .nv.info.halftrend_batch_f32 --------------------------
	.section	.nv.info.halftrend_batch_f32,"",@"SHT_CUDA_INFO"
	.sectionflags	@""
	.align	4


	//----- nvinfo : EIATTR_CUDA_API_VERSION
	.align		4
        /*0000*/ 	.byte	0x04, 0x37
        /*0002*/ 	.short	(.L_59 - .L_58)
.L_58:
        /*0004*/ 	.word	0x00000082


	//----- nvinfo : EIATTR_KPARAM_INFO
	.align		4
.L_59:
        /*0008*/ 	.byte	0x04, 0x17
        /*000a*/ 	.short	(.L_61 - .L_60)
.L_60:
        /*000c*/ 	.word	0x00000000
        /*0010*/ 	.short	0x0011
        /*0012*/ 	.short	0x0080
        /*0014*/ 	.byte	0x00, 0xf5, 0x21, 0x00


	//----- nvinfo : EIATTR_KPARAM_INFO
	.align		4
.L_61:
        /*0018*/ 	.byte	0x04, 0x17
        /*001a*/ 	.short	(.L_63 - .L_62)
.L_62:
        /*001c*/ 	.word	0x00000000
        /*0020*/ 	.short	0x0010
        /*0022*/ 	.short	0x0078
        /*0024*/ 	.byte	0x00, 0xf5, 0x21, 0x00


	//----- nvinfo : EIATTR_KPARAM_INFO
	.align		4
.L_63:
        /*0028*/ 	.byte	0x04, 0x17
        /*002a*/ 	.short	(.L_65 - .L_64)
.L_64:
        /*002c*/ 	.word	0x00000000
        /*0030*/ 	.short	0x000f
        /*0032*/ 	.short	0x0070
        /*0034*/ 	.byte	0x00, 0xf5, 0x21, 0x00


	//----- nvinfo : EIATTR_KPARAM_INFO
	.align		4
.L_65:
        /*0038*/ 	.byte	0x04, 0x17
        /*003a*/ 	.short	(.L_67 - .L_66)
.L_66:
        /*003c*/ 	.word	0x00000000
        /*0040*/ 	.short	0x000e
        /*0042*/ 	.short	0x0068
        /*0044*/ 	.byte	0x00, 0xf5, 0x21, 0x00


	//----- nvinfo : EIATTR_KPARAM_INFO
	.align		4
.L_67:
        /*0048*/ 	.byte	0x04, 0x17
        /*004a*/ 	.short	(.L_69 - .L_68)
.L_68:
        /*004c*/ 	.word	0x00000000
        /*0050*/ 	.short	0x000d
        /*0052*/ 	.short	0x0060
        /*0054*/ 	.byte	0x00, 0xf5, 0x21, 0x00


	//----- nvinfo : EIATTR_KPARAM_INFO
	.align		4
.L_69:
        /*0058*/ 	.byte	0x04, 0x17
        /*005a*/ 	.short	(.L_71 - .L_70)
.L_70:
        /*005c*/ 	.word	0x00000000
        /*0060*/ 	.short	0x000c
        /*0062*/ 	.short	0x0058
        /*0064*/ 	.byte	0x00, 0xf5, 0x21, 0x00


	//----- nvinfo : EIATTR_KPARAM_INFO
	.align		4
.L_71:
        /*0068*/ 	.byte	0x04, 0x17
        /*006a*/ 	.short	(.L_73 - .L_72)
.L_72:
        /*006c*/ 	.word	0x00000000
        /*0070*/ 	.short	0x000b
        /*0072*/ 	.short	0x0054
        /*0074*/ 	.byte	0x00, 0xf0, 0x11, 0x00


	//----- nvinfo : EIATTR_KPARAM_INFO
	.align		4
.L_73:
        /*0078*/ 	.byte	0x04, 0x17
        /*007a*/ 	.short	(.L_75 - .L_74)
.L_74:
        /*007c*/ 	.word	0x00000000
        /*0080*/ 	.short	0x000a
        /*0082*/ 	.short	0x0050
        /*0084*/ 	.byte	0x00, 0xf0, 0x11, 0x00


	//----- nvinfo : EIATTR_KPARAM_INFO
	.align		4
.L_75:
        /*0088*/ 	.byte	0x04, 0x17
        /*008a*/ 	.short	(.L_77 - .L_76)
.L_76:
        /*008c*/ 	.word	0x00000000
        /*0090*/ 	.short	0x0009
        /*0092*/ 	.short	0x0048
        /*0094*/ 	.byte	0x00, 0xf5, 0x21, 0x00


	//----- nvinfo : EIATTR_KPARAM_INFO
	.align		4
.L_77:
        /*0098*/ 	.byte	0x04, 0x17
        /*009a*/ 	.short	(.L_79 - .L_78)
.L_78:
        /*009c*/ 	.word	0x00000000
        /*00a0*/ 	.short	0x0008
        /*00a2*/ 	.short	0x0040
        /*00a4*/ 	.byte	0x00, 0xf5, 0x21, 0x00


	//----- nvinfo : EIATTR_KPARAM_INFO
	.align		4
.L_79:
        /*00a8*/ 	.byte	0x04, 0x17
        /*00aa*/ 	.short	(.L_81 - .L_80)
.L_80:
        /*00ac*/ 	.word	0x00000000
        /*00b0*/ 	.short	0x0007
        /*00b2*/ 	.short	0x0038
        /*00b4*/ 	.byte	0x00, 0xf5, 0x21, 0x00


	//----- nvinfo : EIATTR_KPARAM_INFO
	.align		4
.L_81:
        /*00b8*/ 	.byte	0x04, 0x17
        /*00ba*/ 	.short	(.L_83 - .L_82)
.L_82:
        /*00bc*/ 	.word	0x00000000
        /*00c0*/ 	.short	0x0006
        /*00c2*/ 	.short	0x0030
        /*00c4*/ 	.byte	0x00, 0xf5, 0x21, 0x00


	//----- nvinfo : EIATTR_KPARAM_INFO
	.align		4
.L_83:
        /*00c8*/ 	.byte	0x04, 0x17
        /*00ca*/ 	.short	(.L_85 - .L_84)
.L_84:
        /*00cc*/ 	.word	0x00000000
        /*00d0*/ 	.short	0x0005
        /*00d2*/ 	.short	0x0028
        /*00d4*/ 	.byte	0x00, 0xf5, 0x21, 0x00


	//----- nvinfo : EIATTR_KPARAM_INFO
	.align		4
.L_85:
        /*00d8*/ 	.byte	0x04, 0x17
        /*00da*/ 	.short	(.L_87 - .L_86)
.L_86:
        /*00dc*/ 	.word	0x00000000
        /*00e0*/ 	.short	0x0004
        /*00e2*/ 	.short	0x0020
        /*00e4*/ 	.byte	0x00, 0xf5, 0x21, 0x00


	//----- nvinfo : EIATTR_KPARAM_INFO
	.align		4
.L_87:
        /*00e8*/ 	.byte	0x04, 0x17
        /*00ea*/ 	.short	(.L_89 - .L_88)
.L_88:
        /*00ec*/ 	.word	0x00000000
        /*00f0*/ 	.short	0x0003
        /*00f2*/ 	.short	0x0018
        /*00f4*/ 	.byte	0x00, 0xf5, 0x21, 0x00


	//----- nvinfo : EIATTR_KPARAM_INFO
	.align		4
.L_89:
        /*00f8*/ 	.byte	0x04, 0x17
        /*00fa*/ 	.short	(.L_91 - .L_90)
.L_90:
        /*00fc*/ 	.word	0x00000000
        /*0100*/ 	.short	0x0002
        /*0102*/ 	.short	0x0010
        /*0104*/ 	.byte	0x00, 0xf5, 0x21, 0x00


	//----- nvinfo : EIATTR_KPARAM_INFO
	.align		4
.L_91:
        /*0108*/ 	.byte	0x04, 0x17
        /*010a*/ 	.short	(.L_93 - .L_92)
.L_92:
        /*010c*/ 	.word	0x00000000
        /*0110*/ 	.short	0x0001
        /*0112*/ 	.short	0x0008
        /*0114*/ 	.byte	0x00, 0xf5, 0x21, 0x00


	//----- nvinfo : EIATTR_KPARAM_INFO
	.align		4
.L_93:
        /*0118*/ 	.byte	0x04, 0x17
        /*011a*/ 	.short	(.L_95 - .L_94)
.L_94:
        /*011c*/ 	.word	0x00000000
        /*0120*/ 	.short	0x0000
        /*0122*/ 	.short	0x0000
        /*0124*/ 	.byte	0x00, 0xf5, 0x21, 0x00


	//----- nvinfo : EIATTR_SPARSE_MMA_MASK
	.align		4
.L_95:
        /*0128*/ 	.byte	0x03, 0x50
        /*012a*/ 	.short	0x0000


	//----- nvinfo : EIATTR_MAXREG_COUNT
	.align		4
        /*012c*/ 	.byte	0x03, 0x1b
        /*012e*/ 	.short	0x00ff


	//----- nvinfo : EIATTR_MERCURY_ISA_VERSION
	.align		4
        /*0130*/ 	.byte	0x03, 0x5f
        /*0132*/ 	.short	0x0101


	//----- nvinfo : EIATTR_VRC_CTA_INIT_COUNT
	.align		4
        /*0134*/ 	.byte	0x02, 0x4a
	.zero		1
	.zero		1


	//----- nvinfo : EIATTR_EXIT_INSTR_OFFSETS
	.align		4
        /*0138*/ 	.byte	0x04, 0x1c
        /*013a*/ 	.short	(.L_97 - .L_96)


	//   ....[0]....
.L_96:
        /*013c*/ 	.word	0x00000070


	//   ....[1]....
        /*0140*/ 	.word	0x00000980


	//   ....[2]....
        /*0144*/ 	.word	0x000013e0


	//----- nvinfo : EIATTR_CRS_STACK_SIZE
	.align		4
.L_97:
        /*0148*/ 	.byte	0x04, 0x1e
        /*014a*/ 	.short	(.L_99 - .L_98)
.L_98:
        /*014c*/ 	.word	0x00000000


	//----- nvinfo : EIATTR_CBANK_PARAM_SIZE
	.align		4
.L_99:
        /*0150*/ 	.byte	0x03, 0x19
        /*0152*/ 	.short	0x0088


	//----- nvinfo : EIATTR_PARAM_CBANK
	.align		4
        /*0154*/ 	.byte	0x04, 0x0a
        /*0156*/ 	.short	(.L_101 - .L_100)
	.align		4
.L_100:
        /*0158*/ 	.word	index@(.nv.constant0.halftrend_batch_f32)
        /*015c*/ 	.short	0x0380
        /*015e*/ 	.short	0x0088


	//----- nvinfo : EIATTR_SW_WAR
	.align		4
.L_101:
        /*0160*/ 	.byte	0x04, 0x36
        /*0162*/ 	.short	(.L_103 - .L_102)
.L_102:
        /*0164*/ 	.word	0x00000008
.L_103:


//--------------------- .nv.callgraph             --------------------------
	.section	.nv.callgraph,"",@"SHT_CUDA_CALLGRAPH"
	.align	4
	.sectionentsize	8
	.align		4
        /*0000*/ 	.word	0x00000000
	.align		4
        /*0004*/ 	.word	0xffffffff
	.align		4
        /*0008*/ 	.word	0x00000000
	.align		4
        /*000c*/ 	.word	0xfffffffe
	.align		4
        /*0010*/ 	.word	0x00000000
	.align		4
        /*0014*/ 	.word	0xfffffffd
	.align		4
        /*0018*/ 	.word	0x00000000
	.align		4
        /*001c*/ 	.word	0xfffffffc


//--------------------- .text.halftrend_many_series_one_param_time_major_f32 --------------------------
	.section	.text.halftrend_many_series_one_param_time_major_f32,"ax",@progbits
	.align	128
        .global         halftrend_many_series_one_param_time_major_f32
        .type           halftrend_many_series_one_param_time_major_f32,@function
        .size           halftrend_many_series_one_param_time_major_f32,(.L_x_47 - halftrend_many_series_one_param_time_major_f32)
        .other          halftrend_many_series_one_param_time_major_f32,@"STO_CUDA_ENTRY STV_DEFAULT"
halftrend_many_series_one_param_time_major_f32:
.text.halftrend_many_series_one_param_time_major_f32:
[----:B------:R-:W-:Y:S01]  /*0000*/  LDC R1, c[0x0][0x37c] ;  /* 0x0000df00ff017b82 */ /* 0x000fe20000000800 */
[----:B------:R-:W0:Y:S07]  /*0010*/  S2R R3, SR_TID.X ;  /* 0x0000000000037919 */ /* 0x000e2e0000002100 */
[----:B------:R-:W0:Y:S08]  /*0020*/  S2UR UR4, SR_CTAID.X ;  /* 0x00000000000479c3 */ /* 0x000e300000002500 */
[----:B------:R-:W0:Y:S08]  /*0030*/  LDC R0, c[0x0][0x360] ;  /* 0x0000d800ff007b82 */ /* 0x000e300000000800 */
[----:B------:R-:W1:Y:S01]  /*0040*/  LDC R9, c[0x0][0x3cc] ;  /* 0x0000f300ff097b82 */ /* 0x000e620000000800 */
[----:B0-----:R-:W-:-:S05]  /*0050*/  IMAD R0, R0, UR4, R3 ;  /* 0x0000000400007c24 */ /* 0x001fca000f8e0203 */
[----:B-1----:R-:W-:-:S13]  /*0060*/  ISETP.GE.AND P0, PT, R0, R9, PT ;  /* 0x000000090000720c */ /* 0x002fda0003f06270 */
[----:B------:R-:W-:Y:S05]  /*0070*/  @P0 EXIT ;  /* 0x000000000000094d */ /* 0x000fea0003800000 */
[----:B------:R-:W0:Y:S01]  /*0080*/  LDC.64 R6, c[0x0][0x3c0] ;  /* 0x0000f000ff067b82 */ /* 0x000e220000000a00 */
[----:B------:R-:W1:Y:S01]  /*0090*/  LDCU.64 UR4, c[0x0][0x358] ;  /* 0x00006b00ff0477ac */ /* 0x000e620008000a00 */
[----:B------:R-:W2:Y:S01]  /*00a0*/  LDCU UR6, c[0x0][0x3d0] ;  /* 0x00007a00ff0677ac */ /* 0x000ea20008000800 */
[----:B0-----:R-:W-:-:S05]  /*00b0*/  IMAD.WIDE R6, R0, 0x4, R6 ;  /* 0x0000000400067825 */ /* 0x001fca00078e0206 */
[----:B-1----:R-:W2:Y:S01]  /*00c0*/  LDG.E.CONSTANT R2, desc[UR4][R6.64] ;  /* 0x0000000406027981 */ /* 0x002ea2000c1e9900 */
[----:B------:R-:W-:Y:S01]  /*00d0*/  BSSY.RECONVERGENT B0, `(.L_x_0) ;  /* 0x0000086000007945 */ /* 0x000fe20003800200 */
[----:B------:R-:W-:Y:S02]  /*00e0*/  SHF.R.S32.HI R5, RZ, 0x1f, R0 ;  /* 0x0000001fff057819 */ /* 0x000fe40000011400 */
[----:B--2---:R-:W-:-:S04]  /*00f0*/  VIMNMX R3, PT, PT, R2, UR6, PT ;  /* 0x0000000602037c48 */ /* 0x004fc8000bfe0100 */
[----:B------:R-:W-:-:S13]  /*0100*/  ISETP.GE.AND P0, PT, R3, 0x1, PT ;  /* 0x000000010300780c */ /* 0x000fda0003f06270 */
[----:B------:R-:W-:Y:S05]  /*0110*/  @!P0 BRA `(.L_x_1) ;  /* 0x0000000800048947 */ /* 0x000fea0003800000 */
[----:B------:R-:W-:Y:S01]  /*0120*/  ISETP.GE.U32.AND P1, PT, R3, 0x4, PT ;  /* 0x000000040300780c */ /* 0x000fe20003f26070 */
[----:B------:R-:W-:Y:S01]  /*0130*/  BSSY.RECONVERGENT B1, `(.L_x_2) ;  /* 0x0000041000017945 */ /* 0x000fe20003800200 */
[----:B------:R-:W-:-:S11]  /*0140*/  HFMA2 R4, -RZ, RZ, 0, 0 ;  /* 0x00000000ff047431 */ /* 0x000fd600000001ff */
[----:B------:R-:W-:Y:S05]  /*0150*/  @!P1 BRA `(.L_x_3) ;  /* 0x0000000000f89947 */ /* 0x000fea0003800000 */
[----:B------:R-:W0:Y:S01]  /*0160*/  LDC.64 R10, c[0x0][0x3d8] ;  /* 0x0000f600ff0a7b82 */ /* 0x000e220000000a00 */
[----:B------:R-:W-:Y:S02]  /*0170*/  LOP3.LUT R4, R3, 0x7ffffffc, RZ, 0xc0, !PT ;  /* 0x7ffffffc03047812 */ /* 0x000fe400078ec0ff */
[----:B------:R-:W-:Y:S02]  /*0180*/  MOV R6, R0 ;  /* 0x0000000000067202 */ /* 0x000fe40000000f00 */
[----:B------:R-:W-:-:S07]  /*0190*/  IADD3 R7, PT, PT, -R4, RZ, RZ ;  /* 0x000000ff04077210 */ /* 0x000fce0007ffe1ff */
.L_x_4:
[----:B--2---:R-:W1:Y:S01]  /*01a0*/  LDC.64 R16, c[0x0][0x3e0] ;  /* 0x0000f800ff107b82 */ /* 0x004e620000000a00 */
[----:B------:R-:W-:Y:S01]  /*01b0*/  MOV R25, 0x7fffffff ;  /* 0x7fffffff00197802 */ /* 0x000fe20000000f00 */
[----:B0-----:R-:W-:Y:S01]  /*01c0*/  IMAD.WIDE R26, R6, 0x4, R10 ;  /* 0x00000004061a7825 */ /* 0x001fe200078e020a */
[----:B------:R-:W-:-:S04]  /*01d0*/  IADD3 R7, PT, PT, R7, 0x4, RZ ;  /* 0x0000000407077810 */ /* 0x000fc80007ffe0ff */
[----:B------:R0:W-:Y:S01]  /*01e0*/  STG.E desc[UR4][R26.64], R25 ;  /* 0x000000191a007986 */ /* 0x0001e2000c101904 */
[----:B------:R-:W2:Y:S01]  /*01f0*/  LDC.64 R22, c[0x0][0x3e8] ;  /* 0x0000fa00ff167b82 */ /* 0x000ea20000000a00 */
[----:B------:R-:W-:Y:S01]  /*0200*/  IMAD.WIDE R18, R9, 0x4, R26 ;  /* 0x0000000409127825 */ /* 0x000fe200078e021a */
[----:B------:R-:W-:-:S06]  /*0210*/  ISETP.NE.AND P1, PT, R7, RZ, PT ;  /* 0x000000ff0700720c */ /* 0x000fcc0003f25270 */
[----:B------:R-:W3:Y:S01]  /*0220*/  LDC.64 R20, c[0x0][0x3f0] ;  /* 0x0000fc00ff147b82 */ /* 0x000ee20000000a00 */
[----:B0-----:R-:W-:-:S07]  /*0230*/  IMAD.WIDE R26, R9, 0x4, R18 ;  /* 0x00000004091a7825 */ /* 0x001fce00078e0212 */
[----:B------:R-:W0:Y:S01]  /*0240*/  LDC.64 R14, c[0x0][0x3f8] ;  /* 0x0000fe00ff0e7b82 */ /* 0x000e220000000a00 */
[----:B-1----:R-:W-:-:S05]  /*0250*/  IMAD.WIDE R16, R6, 0x4, R16 ;  /* 0x0000000406107825 */ /* 0x002fca00078e0210 */
[----:B------:R-:W-:Y:S01]  /*0260*/  STG.E desc[UR4][R16.64], R25 ;  /* 0x0000001910007986 */ /* 0x000fe2000c101904 */
[----:B------:R-:W-:Y:S01]  /*0270*/  IMAD.WIDE R28, R9, 0x4, R16 ;  /* 0x00000004091c7825 */ /* 0x000fe200078e0210 */
[----:B------:R-:W1:Y:S03]  /*0280*/  LDC.64 R12, c[0x0][0x400] ;  /* 0x00010000ff0c7b82 */ /* 0x000e660000000a00 */
[----:B--2---:R-:W-:-:S04]  /*0290*/  IMAD.WIDE R22, R6, 0x4, R22 ;  /* 0x0000000406167825 */ /* 0x004fc800078e0216 */
[C---:B---3--:R-:W-:Y:S01]  /*02a0*/  IMAD.WIDE R20, R6.reuse, 0x4, R20 ;  /* 0x0000000406147825 */ /* 0x048fe200078e0214 */
[----:B------:R2:W-:Y:S04]  /*02b0*/  STG.E desc[UR4][R22.64], R25 ;  /* 0x0000001916007986 */ /* 0x0005e8000c101904 */
[----:B------:R3:W-:Y:S01]  /*02c0*/  STG.E desc[UR4][R20.64], R25 ;  /* 0x0000001914007986 */ /* 0x0007e2000c101904 */
[----:B0-----:R-:W-:-:S04]  /*02d0*/  IMAD.WIDE R14, R6, 0x4, R14 ;  /* 0x00000004060e7825 */ /* 0x001fc800078e020e */
[C---:B--2---:R-:W-:Y:S01]  /*02e0*/  IMAD.WIDE R22, R9.reuse, 0x4, R22 ;  /* 0x0000000409167825 */ /* 0x044fe200078e0216 */
[----:B------:R0:W-:Y:S03]  /*02f0*/  STG.E desc[UR4][R14.64], R25 ;  /* 0x000000190e007986 */ /* 0x0001e6000c101904 */
[----:B-1----:R-:W-:Y:S01]  /*0300*/  IMAD.WIDE R12, R6, 0x4, R12 ;  /* 0x00000004060c7825 */ /* 0x002fe200078e020c */
[----:B------:R-:W-:-:S03]  /*0310*/  LEA R6, R9, R6, 0x2 ;  /* 0x0000000609067211 */ /* 0x000fc600078e10ff */
[C---:B---3--:R-:W-:Y:S01]  /*0320*/  IMAD.WIDE R20, R9.reuse, 0x4, R20 ;  /* 0x0000000409147825 */ /* 0x048fe200078e0214 */
[----:B------:R1:W-:Y:S03]  /*0330*/  STG.E desc[UR4][R12.64], R25 ;  /* 0x000000190c007986 */ /* 0x0003e6000c101904 */
[C---:B------:R-:W-:Y:S01]  /*0340*/  IMAD.WIDE R16, R9.reuse, 0x4, R12 ;  /* 0x0000000409107825 */ /* 0x040fe200078e020c */
[----:B------:R2:W-:Y:S03]  /*0350*/  STG.E desc[UR4][R18.64], R25 ;  /* 0x0000001912007986 */ /* 0x0005e6000c101904 */
[C---:B0-----:R-:W-:Y:S01]  /*0360*/  IMAD.WIDE R14, R9.reuse, 0x4, R14 ;  /* 0x00000004090e7825 */ /* 0x041fe200078e020e */
[----:B------:R0:W-:Y:S04]  /*0370*/  STG.E desc[UR4][R28.64], R25 ;  /* 0x000000191c007986 */ /* 0x0001e8000c101904 */
[----:B------:R3:W-:Y:S01]  /*0380*/  STG.E desc[UR4][R22.64], R25 ;  /* 0x0000001916007986 */ /* 0x0007e2000c101904 */
[----:B-1----:R-:W-:-:S03]  /*0390*/  IMAD.WIDE R12, R9, 0x4, R26 ;  /* 0x00000004090c7825 */ /* 0x002fc600078e021a */
[----:B------:R1:W-:Y:S01]  /*03a0*/  STG.E desc[UR4][R20.64], R25 ;  /* 0x0000001914007986 */ /* 0x0003e2000c101904 */
[----:B--2---:R-:W-:-:S03]  /*03b0*/  IMAD.WIDE R18, R9, 0x4, R28 ;  /* 0x0000000409127825 */ /* 0x004fc600078e021c */
[----:B------:R2:W-:Y:S01]  /*03c0*/  STG.E desc[UR4][R14.64], R25 ;  /* 0x000000190e007986 */ /* 0x0005e2000c101904 */
[----:B0-----:R-:W-:-:S03]  /*03d0*/  IMAD.WIDE R28, R9, 0x4, R16 ;  /* 0x00000004091c7825 */ /* 0x001fc600078e0210 */
[----:B------:R0:W-:Y:S01]  /*03e0*/  STG.E desc[UR4][R16.64], R25 ;  /* 0x0000001910007986 */ /* 0x0001e2000c101904 */
[----:B---3--:R-:W-:-:S03]  /*03f0*/  IMAD.WIDE R22, R9, 0x4, R22 ;  /* 0x0000000409167825 */ /* 0x008fc600078e0216 */
[----:B------:R3:W-:Y:S01]  /*0400*/  STG.E desc[UR4][R26.64], R25 ;  /* 0x000000191a007986 */ /* 0x0007e2000c101904 */
[----:B-1----:R-:W-:-:S03]  /*0410*/  IMAD.WIDE R20, R9, 0x4, R20 ;  /* 0x0000000409147825 */ /* 0x002fc600078e0214 */
[----:B------:R1:W-:Y:S01]  /*0420*/  STG.E desc[UR4][R18.64], R25 ;  /* 0x0000001912007986 */ /* 0x0003e2000c101904 */
[----:B--2---:R-:W-:-:S03]  /*0430*/  IMAD.WIDE R14, R9, 0x4, R14 ;  /* 0x00000004090e7825 */ /* 0x004fc600078e020e */
[----:B------:R-:W-:Y:S01]  /*0440*/  STG.E desc[UR4][R22.64], R25 ;  /* 0x0000001916007986 */ /* 0x000fe2000c101904 */
[----:B0-----:R-:W-:-:S03]  /*0450*/  IMAD.WIDE R16, R9, 0x4, R22 ;  /* 0x0000000409107825 */ /* 0x001fc600078e0216 */
[----:B------:R-:W-:Y:S01]  /*0460*/  STG.E desc[UR4][R20.64], R25 ;  /* 0x0000001914007986 */ /* 0x000fe2000c101904 */
[----:B---3--:R-:W-:-:S03]  /*0470*/  IMAD.WIDE R26, R9, 0x4, R20 ;  /* 0x00000004091a7825 */ /* 0x008fc600078e0214 */
[----:B------:R0:W-:Y:S01]  /*0480*/  STG.E desc[UR4][R14.64], R25 ;  /* 0x000000190e007986 */ /* 0x0001e2000c101904 */
[----:B-1----:R-:W-:-:S03]  /*0490*/  IMAD.WIDE R18, R9, 0x4, R18 ;  /* 0x0000000409127825 */ /* 0x002fc600078e0212 */
[----:B------:R1:W-:Y:S04]  /*04a0*/  STG.E desc[UR4][R28.64], R25 ;  /* 0x000000191c007986 */ /* 0x0003e8000c101904 */
[----:B------:R2:W-:Y:S01]  /*04b0*/  STG.E desc[UR4][R12.64], R25 ;  /* 0x000000190c007986 */ /* 0x0005e2000c101904 */
[----:B0-----:R-:W-:-:S03]  /*04c0*/  IMAD.WIDE R14, R9, 0x4, R14 ;  /* 0x00000004090e7825 */ /* 0x001fc600078e020e */
[----:B------:R2:W-:Y:S01]  /*04d0*/  STG.E desc[UR4][R18.64], R25 ;  /* 0x0000001912007986 */ /* 0x0005e2000c101904 */
[----:B-1----:R-:W-:-:S03]  /*04e0*/  IMAD.WIDE R28, R9, 0x4, R28 ;  /* 0x00000004091c7825 */ /* 0x002fc600078e021c */
[----:B------:R2:W-:Y:S04]  /*04f0*/  STG.E desc[UR4][R16.64], R25 ;  /* 0x0000001910007986 */ /* 0x0005e8000c101904 */
[----:B------:R2:W-:Y:S04]  /*0500*/  STG.E desc[UR4][R26.64], R25 ;  /* 0x000000191a007986 */ /* 0x0005e8000c101904 */
[----:B------:R2:W-:Y:S04]  /*0510*/  STG.E desc[UR4][R14.64], R25 ;  /* 0x000000190e007986 */ /* 0x0005e8000c101904 */
[----:B------:R2:W-:Y:S01]  /*0520*/  STG.E desc[UR4][R28.64], R25 ;  /* 0x000000191c007986 */ /* 0x0005e2000c101904 */
[----:B------:R-:W-:Y:S05]  /*0530*/  @P1 BRA `(.L_x_4) ;  /* 0xfffffffc00181947 */ /* 0x000fea000383ffff */
.L_x_3:
[----:B------:R-:W-:Y:S05]  /*0540*/  BSYNC.RECONVERGENT B1 ;  /* 0x0000000000017941 */ /* 0x000fea0003800200 */
.L_x_2:
[----:B------:R-:W-:-:S13]  /*0550*/  LOP3.LUT P1, R6, R3, 0x3, RZ, 0xc0, !PT ;  /* 0x0000000303067812 */ /* 0x000fda000782c0ff */
[----:B------:R-:W-:Y:S05]  /*0560*/  @!P1 BRA `(.L_x_1) ;  /* 0x0000000000f09947 */ /* 0x000fea0003800000 */
[----:B------:R-:W-:Y:S01]  /*0570*/  ISETP.NE.AND P1, PT, R6, 0x1, PT ;  /* 0x000000010600780c */ /* 0x000fe20003f25270 */
[----:B------:R-:W-:Y:S01]  /*0580*/  BSSY.RECONVERGENT B1, `(.L_x_5) ;  /* 0x0000025000017945 */ /* 0x000fe20003800200 */
[----:B------:R-:W-:-:S04]  /*0590*/  LOP3.LUT R7, R3, 0x1, RZ, 0xc0, !PT ;  /* 0x0000000103077812 */ /* 0x000fc800078ec0ff */
[----:B------:R-:W-:-:S07]  /*05a0*/  ISETP.NE.U32.AND P2, PT, R7, 0x1, PT ;  /* 0x000000010700780c */ /* 0x000fce0003f45070 */
[----:B------:R-:W-:Y:S06]  /*05b0*/  @!P1 BRA `(.L_x_6) ;  /* 0x0000000000849947 */ /* 0x000fec0003800000 */
[----:B--2---:R-:W0:Y:S01]  /*05c0*/  LDC.64 R14, c[0x0][0x3d8] ;  /* 0x0000f600ff0e7b82 */ /* 0x004e220000000a00 */
[C---:B------:R-:W-:Y:S01]  /*05d0*/  IMAD R23, R4.reuse, R9, R0 ;  /* 0x0000000904177224 */ /* 0x040fe200078e0200 */
[----:B------:R-:W-:Y:S01]  /*05e0*/  IADD3 R4, PT, PT, R4, 0x2, RZ ;  /* 0x0000000204047810 */ /* 0x000fe20007ffe0ff */
[----:B------:R-:W-:-:S05]  /*05f0*/  IMAD.MOV.U32 R21, RZ, RZ, 0x7fffffff ;  /* 0x7fffffffff157424 */ /* 0x000fca00078e00ff */
[----:B------:R-:W1:Y:S08]  /*0600*/  LDC.64 R10, c[0x0][0x3e0] ;  /* 0x0000f800ff0a7b82 */ /* 0x000e700000000a00 */
[----:B------:R-:W2:Y:S08]  /*0610*/  LDC.64 R6, c[0x0][0x3e8] ;  /* 0x0000fa00ff067b82 */ /* 0x000eb00000000a00 */
[----:B------:R-:W3:Y:S01]  /*0620*/  LDC.64 R12, c[0x0][0x3f0] ;  /* 0x0000fc00ff0c7b82 */ /* 0x000ee20000000a00 */
[----:B0-----:R-:W-:-:S05]  /*0630*/  IMAD.WIDE R14, R23, 0x4, R14 ;  /* 0x00000004170e7825 */ /* 0x001fca00078e020e */
[----:B------:R0:W-:Y:S02]  /*0640*/  STG.E desc[UR4][R14.64], R21 ;  /* 0x000000150e007986 */ /* 0x0001e4000c101904 */
[----:B------:R-:W4:Y:S01]  /*0650*/  LDC.64 R16, c[0x0][0x3f8] ;  /* 0x0000fe00ff107b82 */ /* 0x000f220000000a00 */
[----:B-1----:R-:W-:-:S05]  /*0660*/  IMAD.WIDE R10, R23, 0x4, R10 ;  /* 0x00000004170a7825 */ /* 0x002fca00078e020a */
[----:B------:R-:W-:Y:S01]  /*0670*/  STG.E desc[UR4][R10.64], R21 ;  /* 0x000000150a007986 */ /* 0x000fe2000c101904 */
[----:B------:R-:W-:Y:S01]  /*0680*/  IMAD.WIDE R24, R9, 0x4, R10 ;  /* 0x0000000409187825 */ /* 0x000fe200078e020a */
[----:B------:R-:W1:Y:S03]  /*0690*/  LDC.64 R18, c[0x0][0x400] ;  /* 0x00010000ff127b82 */ /* 0x000e660000000a00 */
[----:B--2---:R-:W-:-:S04]  /*06a0*/  IMAD.WIDE R6, R23, 0x4, R6 ;  /* 0x0000000417067825 */ /* 0x004fc800078e0206 */
[----:B---3--:R-:W-:Y:S01]  /*06b0*/  IMAD.WIDE R12, R23, 0x4, R12 ;  /* 0x00000004170c7825 */ /* 0x008fe200078e020c */
[----:B------:R-:W-:Y:S03]  /*06c0*/  STG.E desc[UR4][R6.64], R21 ;  /* 0x0000001506007986 */ /* 0x000fe6000c101904 */
[----:B------:R-:W-:Y:S01]  /*06d0*/  IMAD.WIDE R26, R9, 0x4, R6 ;  /* 0x00000004091a7825 */ /* 0x000fe200078e0206 */
[----:B------:R-:W-:Y:S03]  /*06e0*/  STG.E desc[UR4][R12.64], R21 ;  /* 0x000000150c007986 */ /* 0x000fe6000c101904 */
[----:B----4-:R-:W-:-:S04]  /*06f0*/  IMAD.WIDE R16, R23, 0x4, R16 ;  /* 0x0000000417107825 */ /* 0x010fc800078e0210 */
[----:B------:R-:W-:Y:S01]  /*0700*/  IMAD.WIDE R28, R9, 0x4, R12 ;  /* 0x00000004091c7825 */ /* 0x000fe200078e020c */
[----:B------:R-:W-:Y:S03]  /*0710*/  STG.E desc[UR4][R16.64], R21 ;  /* 0x0000001510007986 */ /* 0x000fe6000c101904 */
[----:B-1----:R-:W-:-:S04]  /*0720*/  IMAD.WIDE R18, R23, 0x4, R18 ;  /* 0x0000000417127825 */ /* 0x002fc800078e0212 */
[C---:B------:R-:W-:Y:S01]  /*0730*/  IMAD.WIDE R22, R9.reuse, 0x4, R14 ;  /* 0x0000000409167825 */ /* 0x040fe200078e020e */
[----:B------:R1:W-:Y:S03]  /*0740*/  STG.E desc[UR4][R18.64], R21 ;  /* 0x0000001512007986 */ /* 0x0003e6000c101904 */
[C---:B0-----:R-:W-:Y:S01]  /*0750*/  IMAD.WIDE R14, R9.reuse, 0x4, R16 ;  /* 0x00000004090e7825 */ /* 0x041fe200078e0210 */
[----:B------:R0:W-:Y:S04]  /*0760*/  STG.E desc[UR4][R22.64], R21 ;  /* 0x0000001516007986 */ /* 0x0001e8000c101904 */
[----:B------:R0:W-:Y:S01]  /*0770*/  STG.E desc[UR4][R24.64], R21 ;  /* 0x0000001518007986 */ /* 0x0001e2000c101904 */
[----:B-1----:R-:W-:-:S03]  /*0780*/  IMAD.WIDE R18, R9, 0x4, R18 ;  /* 0x0000000409127825 */ /* 0x002fc600078e0212 */
[----:B------:R0:W-:Y:S04]  /*0790*/  STG.E desc[UR4][R26.64], R21 ;  /* 0x000000151a007986 */ /* 0x0001e8000c101904 */
[----:B------:R0:W-:Y:S04]  /*07a0*/  STG.E desc[UR4][R28.64], R21 ;  /* 0x000000151c007986 */ /* 0x0001e8000c101904 */
[----:B------:R0:W-:Y:S04]  /*07b0*/  STG.E desc[UR4][R14.64], R21 ;  /* 0x000000150e007986 */ /* 0x0001e8000c101904 */
[----:B------:R0:W-:Y:S02]  /*07c0*/  STG.E desc[UR4][R18.64], R21 ;  /* 0x0000001512007986 */ /* 0x0001e4000c101904 */
.L_x_6:
[----:B------:R-:W-:Y:S05]  /*07d0*/  BSYNC.RECONVERGENT B1 ;  /* 0x0000000000017941 */ /* 0x000fea0003800200 */
.L_x_5:
[----:B------:R-:W-:Y:S05]  /*07e0*/  @P2 BRA `(.L_x_1) ;  /* 0x0000000000502947 */ /* 0x000fea0003800000 */
[----:B0-----:R-:W0:Y:S01]  /*07f0*/  LDC.64 R20, c[0x0][0x3d8] ;  /* 0x0000f600ff147b82 */ /* 0x001e220000000a00 */
[----:B------:R-:W-:Y:S01]  /*0800*/  IMAD R23, R4, R9, R0 ;  /* 0x0000000904177224 */ /* 0x000fe200078e0200 */
[----:B--2---:R-:W-:-:S06]  /*0810*/  MOV R19, 0x7fffffff ;  /* 0x7fffffff00137802 */ /* 0x004fcc0000000f00 */
[----:B------:R-:W1:Y:S08]  /*0820*/  LDC.64 R14, c[0x0][0x3e0] ;  /* 0x0000f800ff0e7b82 */ /* 0x000e700000000a00 */
[----:B------:R-:W2:Y:S08]  /*0830*/  LDC.64 R16, c[0x0][0x3e8] ;  /* 0x0000fa00ff107b82 */ /* 0x000eb00000000a00 */
[----:B------:R-:W3:Y:S01]  /*0840*/  LDC.64 R12, c[0x0][0x3f0] ;  /* 0x0000fc00ff0c7b82 */ /* 0x000ee20000000a00 */
[----:B0-----:R-:W-:-:S05]  /*0850*/  IMAD.WIDE R20, R23, 0x4, R20 ;  /* 0x0000000417147825 */ /* 0x001fca00078e0214 */
[----:B------:R4:W-:Y:S02]  /*0860*/  STG.E desc[UR4][R20.64], R19 ;  /* 0x0000001314007986 */ /* 0x0009e4000c101904 */
[----:B------:R-:W0:Y:S01]  /*0870*/  LDC.64 R10, c[0x0][0x3f8] ;  /* 0x0000fe00ff0a7b82 */ /* 0x000e220000000a00 */
[----:B-1----:R-:W-:-:S05]  /*0880*/  IMAD.WIDE R14, R23, 0x4, R14 ;  /* 0x00000004170e7825 */ /* 0x002fca00078e020e */
[----:B------:R4:W-:Y:S02]  /*0890*/  STG.E desc[UR4][R14.64], R19 ;  /* 0x000000130e007986 */ /* 0x0009e4000c101904 */
[----:B------:R-:W1:Y:S01]  /*08a0*/  LDC.64 R6, c[0x0][0x400] ;  /* 0x00010000ff067b82 */ /* 0x000e620000000a00 */
[----:B--2---:R-:W-:-:S05]  /*08b0*/  IMAD.WIDE R16, R23, 0x4, R16 ;  /* 0x0000000417107825 */ /* 0x004fca00078e0210 */
[----:B------:R4:W-:Y:S01]  /*08c0*/  STG.E desc[UR4][R16.64], R19 ;  /* 0x0000001310007986 */ /* 0x0009e2000c101904 */
[----:B---3--:R-:W-:-:S05]  /*08d0*/  IMAD.WIDE R12, R23, 0x4, R12 ;  /* 0x00000004170c7825 */ /* 0x008fca00078e020c */
[----:B------:R4:W-:Y:S01]  /*08e0*/  STG.E desc[UR4][R12.64], R19 ;  /* 0x000000130c007986 */ /* 0x0009e2000c101904 */
[----:B0-----:R-:W-:-:S05]  /*08f0*/  IMAD.WIDE R10, R23, 0x4, R10 ;  /* 0x00000004170a7825 */ /* 0x001fca00078e020a */
[----:B------:R4:W-:Y:S01]  /*0900*/  STG.E desc[UR4][R10.64], R19 ;  /* 0x000000130a007986 */ /* 0x0009e2000c101904 */
[----:B-1----:R-:W-:-:S05]  /*0910*/  IMAD.WIDE R6, R23, 0x4, R6 ;  /* 0x0000000417067825 */ /* 0x002fca00078e0206 */
[----:B------:R4:W-:Y:S02]  /*0920*/  STG.E desc[UR4][R6.64], R19 ;  /* 0x0000001306007986 */ /* 0x0009e4000c101904 */
.L_x_1:
[----:B------:R-:W-:Y:S05]  /*0930*/  BSYNC.RECONVERGENT B0 ;  /* 0x0000000000007941 */ /* 0x000fea0003800200 */
.L_x_0:
[----:B------:R-:W-:-:S13]  /*0940*/  ISETP.GE.AND P1, PT, R2, UR6, PT ;  /* 0x0000000602007c0c */ /* 0x000fda000bf26270 */
[----:B------:R-:W-:Y:S05]  /*0950*/  @P1 EXIT ;  /* 0x000000000000194d */ /* 0x000fea0003800000 */
[----:B------:R-:W2:Y:S01]  /*0960*/  LDCU.64 UR8, c[0x0][0x388] ;  /* 0x00007100ff0877ac */ /* 0x000ea20008000a00 */
[----:B------:R-:W-:Y:S01]  /*0970*/  IADD3 R2, PT, PT, R3, -0x1, RZ ;  /* 0xffffffff03027810 */ /* 0x000fe20007ffe0ff */
[----:B0-----:R-:W0:Y:S01]  /*0980*/  LDC R23, c[0x0][0x3c8] ;  /* 0x0000f200ff177b82 */ /* 0x001e220000000800 */
[----:B------:R-:W1:Y:S03]  /*0990*/  LDCU UR7, c[0x0][0x3cc] ;  /* 0x00007980ff0777ac */ /* 0x000e660008000800 */
[----:B----4-:R-:W-:Y:S01]  /*09a0*/  IMAD R7, R2, R9, RZ ;  /* 0x0000000902077224 */ /* 0x010fe200078e02ff */
[----:B--2---:R-:W-:-:S04]  /*09b0*/  LEA R12, P1, R0, UR8, 0x2 ;  /* 0x00000008000c7c11 */ /* 0x004fc8000f8210ff */
[C---:B------:R-:W-:Y:S01]  /*09c0*/  LEA.HI.X R13, R0.reuse, UR9, R5, 0x2, P1 ;  /* 0x00000009000d7c11 */ /* 0x040fe200088f1405 */
[----:B------:R-:W2:Y:S01]  /*09d0*/  LDCU.64 UR8, c[0x0][0x380] ;  /* 0x00007000ff0877ac */ /* 0x000ea20008000a00 */
[----:B------:R-:W-:Y:S01]  /*09e0*/  IADD3 R4, PT, PT, R0, R7, RZ ;  /* 0x0000000700047210 */ /* 0x000fe20007ffe0ff */
[----:B------:R-:W-:-:S03]  /*09f0*/  @P0 IMAD.WIDE R10, R7, 0x4, R12 ;  /* 0x00000004070a0825 */ /* 0x000fc600078e020c */
[----:B------:R-:W-:Y:S01]  /*0a00*/  @P0 MOV R6, R4 ;  /* 0x0000000400060202 */ /* 0x000fe20000000f00 */
[----:B------:R-:W-:Y:S01]  /*0a10*/  @!P0 IMAD.MOV.U32 R6, RZ, RZ, R0 ;  /* 0x000000ffff068224 */ /* 0x000fe200078e0000 */
[----:B------:R-:W-:Y:S01]  /*0a20*/  @P0 SHF.R.S32.HI R15, RZ, 0x1f, R4 ;  /* 0x0000001fff0f0819 */ /* 0x000fe20000011404 */
[----:B------:R3:W5:Y:S01]  /*0a30*/  @P0 LDG.E.CONSTANT R2, desc[UR4][R10.64] ;  /* 0x000000040a020981 */ /* 0x000762000c1e9900 */
[----:B------:R-:W-:Y:S02]  /*0a40*/  @!P0 MOV R15, R5 ;  /* 0x00000005000f8202 */ /* 0x000fe40000000f00 */
[----:B--2---:R-:W-:-:S04]  /*0a50*/  LEA R14, P1, R6, UR8, 0x2 ;  /* 0x00000008060e7c11 */ /* 0x004fc8000f8210ff */
[----:B------:R-:W-:Y:S01]  /*0a60*/  LEA.HI.X R15, R6, UR9, R15, 0x2, P1 ;  /* 0x00000009060f7c11 */ /* 0x000fe200088f140f */
[----:B------:R-:W-:Y:S02]  /*0a70*/  HFMA2 R21, -RZ, RZ, 0, 0 ;  /* 0x00000000ff157431 */ /* 0x000fe400000001ff */
[C---:B------:R-:W-:Y:S01]  /*0a80*/  IMAD R8, R3.reuse, R9, R0 ;  /* 0x0000000903087224 */ /* 0x040fe200078e0200 */
[----:B---3--:R-:W-:Y:S02]  /*0a90*/  CS2R R10, SRZ ;  /* 0x00000000000a7805 */ /* 0x008fe4000001ff00 */
[----:B------:R-:W-:Y:S01]  /*0aa0*/  MOV R20, R3 ;  /* 0x0000000300147202 */ /* 0x000fe20000000f00 */
[----:B------:R2:W5:Y:S01]  /*0ab0*/  LDG.E.CONSTANT R6, desc[UR4][R14.64] ;  /* 0x000000040e067981 */ /* 0x000562000c1e9900 */
[----:B------:R-:W-:Y:S01]  /*0ac0*/  IADD3 R9, PT, PT, R3, -UR6, RZ ;  /* 0x8000000603097c10 */ /* 0x000fe2000fffe0ff */
[----:B0-----:R-:W-:Y:S01]  /*0ad0*/  FMUL R23, R23, 0.5 ;  /* 0x3f00000017177820 */ /* 0x001fe20000400000 */
[----:B------:R-:W-:Y:S01]  /*0ae0*/  MOV R22, RZ ;  /* 0x000000ff00167202 */ /* 0x000fe20000000f00 */
[----:B------:R-:W0:Y:S01]  /*0af0*/  LDCU.64 UR8, c[0x0][0x380] ;  /* 0x00007000ff0877ac */ /* 0x000e220008000a00 */
[----:B------:R2:W5:Y:S01]  /*0b00*/  @!P0 LDG.E.CONSTANT R2, desc[UR4][R12.64] ;  /* 0x000000040c028981 */ /* 0x000562000c1e9900 */
[----:B01----:R-:W-:-:S13]  /*0b10*/  PLOP3.LUT P0, PT, PT, PT, PT, 0x80, 0x8 ;  /* 0x000000000008781c */ /* 0x003fda0003f0f070 */
.L_x_21:
[----:B------:R-:W-:Y:S01]  /*0b20*/  ISETP.GE.AND P1, PT, R20, 0x1, PT ;  /* 0x000000011400780c */ /* 0x000fe20003f26270 */
[----:B0-2---:R-:W0:Y:S08]  /*0b30*/  LDC.64 R28, c[0x0][0x3b0] ;  /* 0x0000ec00ff1c7b82 */ /* 0x005e300000000a00 */
[----:B--2---:R-:W1:Y:S04]  /*0b40*/  LDC.64 R14, c[0x0][0x3f8] ;  /* 0x0000fe00ff0e7b82 */ /* 0x004e680000000a00 */
[----:B------:R-:W-:-:S04]  /*0b50*/  @P1 IMAD.WIDE R16, R7, 0x4, R12 ;  /* 0x0000000407101825 */ /* 0x000fc800078e020c */
[----:B------:R-:W2:Y:S01]  /*0b60*/  LDC.64 R18, c[0x0][0x3b8] ;  /* 0x0000ee00ff127b82 */ /* 0x000ea20000000a00 */
[----:B-----5:R3:W5:Y:S01]  /*0b70*/  @P1 LDG.E.CONSTANT R24, desc[UR4][R16.64] ;  /* 0x0000000410181981 */ /* 0x020762000c1e9900 */
[----:B0-----:R-:W-:-:S06]  /*0b80*/  IMAD.WIDE R28, R8, 0x4, R28 ;  /* 0x00000004081c7825 */ /* 0x001fcc00078e021c */
[----:B---3--:R-:W0:Y:S01]  /*0b90*/  LDC.64 R16, c[0x0][0x400] ;  /* 0x00010000ff107b82 */ /* 0x008e220000000a00 */
[----:B------:R3:W5:Y:S01]  /*0ba0*/  LDG.E.CONSTANT R25, desc[UR4][R28.64] ;  /* 0x000000041c197981 */ /* 0x000762000c1e9900 */
[----:B-1----:R-:W-:-:S04]  /*0bb0*/  IMAD.WIDE R14, R8, 0x4, R14 ;  /* 0x00000004080e7825 */ /* 0x002fc800078e020e */
[----:B---3--:R-:W-:Y:S02]  /*0bc0*/  IMAD.MOV.U32 R29, RZ, RZ, 0x7fffffff ;  /* 0x7fffffffff1d7424 */ /* 0x008fe400078e00ff */
[----:B--2---:R-:W-:-:S03]  /*0bd0*/  IMAD.WIDE R18, R8, 0x4, R18 ;  /* 0x0000000408127825 */ /* 0x004fc600078e0212 */
[----:B------:R1:W-:Y:S01]  /*0be0*/  STG.E desc[UR4][R14.64], R29 ;  /* 0x0000001d0e007986 */ /* 0x0003e2000c101904 */
[----:B------:R-:W-:Y:S01]  /*0bf0*/  @P1 MOV R26, R4 ;  /* 0x00000004001a1202 */ /* 0x000fe20000000f00 */
[----:B0-----:R-:W-:Y:S02]  /*0c00*/  IMAD.WIDE R16, R8, 0x4, R16 ;  /* 0x0000000408107825 */ /* 0x001fe400078e0210 */
[----:B------:R0:W5:Y:S04]  /*0c10*/  LDG.E.CONSTANT R27, desc[UR4][R18.64] ;  /* 0x00000004121b7981 */ /* 0x000168000c1e9900 */
[----:B------:R1:W-:Y:S01]  /*0c20*/  STG.E desc[UR4][R16.64], R29 ;  /* 0x0000001d10007986 */ /* 0x0003e2000c101904 */
[----:B------:R-:W-:Y:S01]  /*0c30*/  @!P1 MOV R26, R0 ;  /* 0x00000000001a9202 */ /* 0x000fe20000000f00 */
[----:B------:R-:W-:Y:S01]  /*0c40*/  BSSY.RECONVERGENT B0, `(.L_x_7) ;  /* 0x0000028000007945 */ /* 0x000fe20003800200 */
[----:B0-----:R-:W-:-:S02]  /*0c50*/  @P1 SHF.R.S32.HI R19, RZ, 0x1f, R4 ;  /* 0x0000001fff131819 */ /* 0x001fc40000011404 */
[----:B------:R-:W-:Y:S01]  /*0c60*/  @!P1 MOV R19, R5 ;  /* 0x0000000500139202 */ /* 0x000fe20000000f00 */
[----:B------:R1:W5:Y:S01]  /*0c70*/  @!P1 LDG.E.CONSTANT R24, desc[UR4][R12.64] ;  /* 0x000000040c189981 */ /* 0x000362000c1e9900 */
[----:B------:R-:W-:-:S04]  /*0c80*/  LEA R18, P1, R26, UR8, 0x2 ;  /* 0x000000081a127c11 */ /* 0x000fc8000f8210ff */
[----:B------:R-:W-:Y:S01]  /*0c90*/  LEA.HI.X R19, R26, UR9, R19, 0x2, P1 ;  /* 0x000000091a137c11 */ /* 0x000fe200088f1413 */
[----:B------:R-:W-:Y:S08]  /*0ca0*/  @P0 BRA `(.L_x_8) ;  /* 0x0000000000440947 */ /* 0x000ff00003800000 */
[----:B------:R-:W0:Y:S02]  /*0cb0*/  LDC.64 R18, c[0x0][0x3a0] ;  /* 0x0000e800ff127b82 */ /* 0x000e240000000a00 */
[----:B0-----:R-:W-:-:S06]  /*0cc0*/  IMAD.WIDE R18, R8, 0x4, R18 ;  /* 0x0000000408127825 */ /* 0x001fcc00078e0212 */
[----:B------:R-:W2:Y:S01]  /*0cd0*/  LDG.E.CONSTANT R19, desc[UR4][R18.64] ;  /* 0x0000000412137981 */ /* 0x000ea2000c1e9900 */
[CC--:B-----5:R-:W-:Y:S01]  /*0ce0*/  FSETP.GT.AND P0, PT, R27.reuse, R2.reuse, PT ;  /* 0x000000021b00720b */ /* 0x0e0fe20003f04000 */
[----:B------:R-:W-:Y:S03]  /*0cf0*/  BSSY.RECONVERGENT B1, `(.L_x_9) ;  /* 0x0000009000017945 */ /* 0x000fe60003800200 */
[----:B------:R-:W-:Y:S02]  /*0d00*/  FSEL R2, R27, R2, P0 ;  /* 0x000000021b027208 */ /* 0x000fe40000000000 */
[----:B------:R-:W-:Y:S02]  /*0d10*/  PLOP3.LUT P0, PT, PT, PT, PT, 0x8, 0x80 ;  /* 0x000000000080781c */ /* 0x000fe40003f0e170 */
[----:B--2---:R-:W-:-:S13]  /*0d20*/  FSETP.GEU.AND P1, PT, R19, R2, PT ;  /* 0x000000021300720b */ /* 0x004fda0003f2e000 */
[----:B------:R-:W-:Y:S05]  /*0d30*/  @P1 BRA `(.L_x_10) ;  /* 0x0000000000101947 */ /* 0x000fea0003800000 */
[----:B------:R-:W0:Y:S02]  /*0d40*/  LDC.64 R18, c[0x0][0x390] ;  /* 0x0000e400ff127b82 */ /* 0x000e240000000a00 */
[----:B0-----:R-:W-:-:S06]  /*0d50*/  IMAD.WIDE R18, R8, 0x4, R18 ;  /* 0x0000000408127825 */ /* 0x001fcc00078e0212 */
[----:B------:R-:W2:Y:S02]  /*0d60*/  LDG.E.CONSTANT R19, desc[UR4][R18.64] ;  /* 0x0000000412137981 */ /* 0x000ea4000c1e9900 */
[----:B--2---:R-:W-:-:S13]  /*0d70*/  FSETP.LT.AND P0, PT, R19, R24, PT ;  /* 0x000000181300720b */ /* 0x004fda0003f01000 */
.L_x_10:
[----:B------:R-:W-:Y:S05]  /*0d80*/  BSYNC.RECONVERGENT B1 ;  /* 0x0000000000017941 */ /* 0x000fea0003800200 */
.L_x_9:
[----:B------:R-:W-:Y:S02]  /*0d90*/  FSEL R6, R25, R6, P0 ;  /* 0x0000000619067208 */ /* 0x000fe40000000000 */
[----:B------:R-:W-:Y:S01]  /*0da0*/  SEL R22, R22, 0x1, !P0 ;  /* 0x0000000116167807 */ /* 0x000fe20004000000 */
[----:B------:R-:W-:Y:S06]  /*0db0*/  BRA `(.L_x_11) ;  /* 0x0000000000407947 */ /* 0x000fec0003800000 */
.L_x_8:
[----:B-----5:R-:W-:-:S04]  /*0dc0*/  FSETP.GEU.AND P0, PT, R25, R6, PT ;  /* 0x000000061900720b */ /* 0x020fc80003f0e000 */
[----:B------:R-:W-:Y:S02]  /*0dd0*/  FSEL R6, R25, R6, !P0 ;  /* 0x0000000619067208 */ /* 0x000fe40004000000 */
[----:B------:R-:W0:Y:S02]  /*0de0*/  LDC.64 R24, c[0x0][0x3a8] ;  /* 0x0000ea00ff187b82 */ /* 0x000e240000000a00 */
[----:B0-----:R-:W-:-:S06]  /*0df0*/  IMAD.WIDE R24, R8, 0x4, R24 ;  /* 0x0000000408187825 */ /* 0x001fcc00078e0218 */
[----:B------:R-:W2:Y:S01]  /*0e00*/  LDG.E.CONSTANT R25, desc[UR4][R24.64] ;  /* 0x0000000418197981 */ /* 0x000ea2000c1e9900 */
[----:B------:R-:W-:Y:S02]  /*0e10*/  PLOP3.LUT P0, PT, PT, PT, PT, 0x80, 0x8 ;  /* 0x000000000008781c */ /* 0x000fe40003f0f070 */
[----:B--2---:R-:W-:-:S13]  /*0e20*/  FSETP.GT.AND P1, PT, R25, R6, PT ;  /* 0x000000061900720b */ /* 0x004fda0003f24000 */
[----:B------:R-:W-:Y:S05]  /*0e30*/  @!P1 BRA `(.L_x_11) ;  /* 0x0000000000209947 */ /* 0x000fea0003800000 */
[----:B------:R-:W0:Y:S01]  /*0e40*/  LDC.64 R24, c[0x0][0x390] ;  /* 0x0000e400ff187b82 */ /* 0x000e220000000a00 */
[----:B------:R-:W2:Y:S01]  /*0e50*/  LDG.E.CONSTANT R18, desc[UR4][R18.64] ;  /* 0x0000000412127981 */ /* 0x000ea2000c1e9900 */
[----:B0-----:R-:W-:-:S06]  /*0e60*/  IMAD.WIDE R24, R8, 0x4, R24 ;  /* 0x0000000408187825 */ /* 0x001fcc00078e0218 */
[----:B------:R-:W2:Y:S02]  /*0e70*/  LDG.E.CONSTANT R25, desc[UR4][R24.64] ;  /* 0x0000000418197981 */ /* 0x000ea4000c1e9900 */
[----:B--2---:R-:W-:-:S13]  /*0e80*/  FSETP.GT.AND P1, PT, R25, R18, PT ;  /* 0x000000121900720b */ /* 0x004fda0003f24000 */
[----:B------:R-:W-:Y:S02]  /*0e90*/  @P1 PLOP3.LUT P0, PT, PT, PT, PT, 0x8, 0x80 ;  /* 0x000000000080181c */ /* 0x000fe40003f0e170 */
[----:B------:R-:W-:Y:S02]  /*0ea0*/  @P1 MOV R2, R27 ;  /* 0x0000001b00021202 */ /* 0x000fe40000000f00 */
[----:B------:R-:W-:-:S09]  /*0eb0*/  @P1 MOV R22, RZ ;  /* 0x000000ff00161202 */ /* 0x000fd20000000f00 */
.L_x_11:
[----:B------:R-:W-:Y:S05]  /*0ec0*/  BSYNC.RECONVERGENT B0 ;  /* 0x0000000000007941 */ /* 0x000fea0003800200 */
.L_x_7:
[----:B------:R-:W0:Y:S02]  /*0ed0*/  LDC.64 R18, c[0x0][0x398] ;  /* 0x0000e600ff127b82 */ /* 0x000e240000000a00 */
[----:B0-----:R-:W-:-:S06]  /*0ee0*/  IMAD.WIDE R18, R8, 0x4, R18 ;  /* 0x0000000408127825 */ /* 0x001fcc00078e0212 */
[----:B------:R-:W2:Y:S01]  /*0ef0*/  LDG.E.CONSTANT R18, desc[UR4][R18.64] ;  /* 0x0000000412127981 */ /* 0x000ea2000c1e9900 */
[----:B------:R-:W-:Y:S01]  /*0f00*/  ISETP.NE.AND P1, PT, R22, RZ, PT ;  /* 0x000000ff1600720c */ /* 0x000fe20003f25270 */
[----:B------:R-:W-:Y:S01]  /*0f10*/  BSSY.RECONVERGENT B0, `(.L_x_12) ;  /* 0x0000045000007945 */ /* 0x000fe20003800200 */
[----:B--2---:R-:W-:-:S11]  /*0f20*/  FMUL R24, R23, R18 ;  /* 0x0000001217187220 */ /* 0x004fd60000400000 */
[----:B------:R-:W-:Y:S05]  /*0f30*/  @P1 BRA `(.L_x_13) ;  /* 0x0000000000841947 */ /* 0x000fea0003800000 */
[----:B------:R-:W-:Y:S01]  /*0f40*/  ISETP.GT.AND P1, PT, R20, R3, PT ;  /* 0x000000031400720c */ /* 0x000fe20003f24270 */
[----:B------:R-:W-:-:S12]  /*0f50*/  BSSY.RECONVERGENT B1, `(.L_x_14) ;  /* 0x000000f000017945 */ /* 0x000fd80003800200 */
[----:B------:R-:W-:Y:S05]  /*0f60*/  @!P1 BRA `(.L_x_15) ;  /* 0x0000000000209947 */ /* 0x000fea0003800000 */
[----:B-1----:R-:W0:Y:S02]  /*0f70*/  LDC.64 R16, c[0x0][0x3e0] ;  /* 0x0000f800ff107b82 */ /* 0x002e240000000a00 */
[----:B0-----:R-:W-:-:S06]  /*0f80*/  IMAD.WIDE R16, R4, 0x4, R16 ;  /* 0x0000000404107825 */ /* 0x001fcc00078e0210 */
[----:B------:R-:W2:Y:S02]  /*0f90*/  LDG.E R16, desc[UR4][R16.64] ;  /* 0x0000000410107981 */ /* 0x000ea4000c1e1900 */
[----:B--2---:R-:W-:-:S13]  /*0fa0*/  FSETP.NEU.AND P1, PT, R16, RZ, PT ;  /* 0x000000ff1000720b */ /* 0x004fda0003f2d000 */
[--C-:B------:R-:W-:Y:S01]  /*0fb0*/  @P1 FFMA R19, R18, -0.5, R11.reuse ;  /* 0xbf00000012131823 */ /* 0x100fe2000000000b */
[----:B------:R-:W-:-:S04]  /*0fc0*/  @P1 IMAD.MOV.U32 R25, RZ, RZ, R11 ;  /* 0x000000ffff191224 */ /* 0x000fc800078e000b */
[----:B------:R0:W-:Y:S01]  /*0fd0*/  @P1 STG.E desc[UR4][R14.64], R19 ;  /* 0x000000130e001986 */ /* 0x0001e2000c101904 */
[----:B------:R-:W-:Y:S05]  /*0fe0*/  @P1 BRA `(.L_x_16) ;  /* 0x0000000000141947 */ /* 0x000fea0003800000 */
.L_x_15:
[----:B------:R-:W-:Y:S02]  /*0ff0*/  FSETP.NEU.AND P1, PT, R21, RZ, PT ;  /* 0x000000ff1500720b */ /* 0x000fe40003f2d000 */
[----:B------:R-:W-:Y:S02]  /*1000*/  MOV R25, R2 ;  /* 0x0000000200197202 */ /* 0x000fe40000000f00 */
[----:B------:R-:W-:-:S13]  /*1010*/  ISETP.EQ.OR P1, PT, R10, RZ, !P1 ;  /* 0x000000ff0a00720c */ /* 0x000fda0004f22670 */
[----:B------:R-:W-:-:S04]  /*1020*/  @!P1 FSETP.GT.AND P2, PT, R2, R21, PT ;  /* 0x000000150200920b */ /* 0x000fc80003f44000 */
[----:B------:R-:W-:-:S09]  /*1030*/  @!P1 FSEL R25, R2, R21, P2 ;  /* 0x0000001502199208 */ /* 0x000fd20001000000 */
.L_x_16:
[----:B------:R-:W-:Y:S05]  /*1040*/  BSYNC.RECONVERGENT B1 ;  /* 0x0000000000017941 */ /* 0x000fea0003800200 */
.L_x_14:
[----:B------:R-:W2:Y:S01]  /*1050*/  LDC.64 R26, c[0x0][0x3d8] ;  /* 0x0000f600ff1a7b82 */ /* 0x000ea20000000a00 */
[----:B-1----:R-:W-:Y:S01]  /*1060*/  FADD R29, -R24, R25 ;  /* 0x00000019181d7221 */ /* 0x002fe20000000100 */
[----:B------:R-:W-:-:S06]  /*1070*/  MOV R21, R25 ;  /* 0x0000001900157202 */ /* 0x000fcc0000000f00 */
[----:B0-----:R-:W0:Y:S08]  /*1080*/  LDC.64 R18, c[0x0][0x3e8] ;  /* 0x0000fa00ff127b82 */ /* 0x001e300000000a00 */
[----:B------:R-:W1:Y:S08]  /*1090*/  LDC.64 R16, c[0x0][0x3f0] ;  /* 0x0000fc00ff107b82 */ /* 0x000e700000000a00 */
[----:B------:R-:W3:Y:S01]  /*10a0*/  LDC.64 R14, c[0x0][0x3e0] ;  /* 0x0000f800ff0e7b82 */ /* 0x000ee20000000a00 */
[----:B--2---:R-:W-:-:S05]  /*10b0*/  IMAD.WIDE R26, R8, 0x4, R26 ;  /* 0x00000004081a7825 */ /* 0x004fca00078e021a */
[----:B------:R2:W-:Y:S01]  /*10c0*/  STG.E desc[UR4][R26.64], R25 ;  /* 0x000000191a007986 */ /* 0x0005e2000c101904 */
[----:B0-----:R-:W-:-:S04]  /*10d0*/  IMAD.WIDE R18, R8, 0x4, R18 ;  /* 0x0000000408127825 */ /* 0x001fc800078e0212 */
[----:B-1----:R-:W-:-:S04]  /*10e0*/  IMAD.WIDE R16, R8, 0x4, R16 ;  /* 0x0000000408107825 */ /* 0x002fc800078e0210 */
[----:B--2---:R-:W-:-:S05]  /*10f0*/  FADD R27, R24, R25 ;  /* 0x00000019181b7221 */ /* 0x004fca0000000000 */
[----:B------:R0:W-:Y:S01]  /*1100*/  STG.E desc[UR4][R18.64], R27 ;  /* 0x0000001b12007986 */ /* 0x0001e2000c101904 */
[----:B---3--:R-:W-:-:S03]  /*1110*/  IMAD.WIDE R14, R8, 0x4, R14 ;  /* 0x00000004080e7825 */ /* 0x008fc600078e020e */
[----:B------:R0:W-:Y:S04]  /*1120*/  STG.E desc[UR4][R16.64], R29 ;  /* 0x0000001d10007986 */ /* 0x0001e8000c101904 */
[----:B------:R0:W-:Y:S01]  /*1130*/  STG.E desc[UR4][R14.64], RZ ;  /* 0x000000ff0e007986 */ /* 0x0001e2000c101904 */
[----:B------:R-:W-:Y:S05]  /*1140*/  BRA `(.L_x_17) ;  /* 0x0000000000847947 */ /* 0x000fea0003800000 */
.L_x_13:
[----:B------:R-:W-:Y:S01]  /*1150*/  ISETP.GT.AND P1, PT, R20, R3, PT ;  /* 0x000000031400720c */ /* 0x000fe20003f24270 */
[----:B------:R-:W-:-:S12]  /*1160*/  BSSY.RECONVERGENT B1, `(.L_x_18) ;  /* 0x000000f000017945 */ /* 0x000fd80003800200 */
[----:B------:R-:W-:Y:S05]  /*1170*/  @!P1 BRA `(.L_x_19) ;  /* 0x0000000000209947 */ /* 0x000fea0003800000 */
[----:B-1----:R-:W0:Y:S02]  /*1180*/  LDC.64 R14, c[0x0][0x3e0] ;  /* 0x0000f800ff0e7b82 */ /* 0x002e240000000a00 */
[----:B0-----:R-:W-:-:S06]  /*1190*/  IMAD.WIDE R14, R4, 0x4, R14 ;  /* 0x00000004040e7825 */ /* 0x001fcc00078e020e */
[----:B------:R-:W2:Y:S02]  /*11a0*/  LDG.E R14, desc[UR4][R14.64] ;  /* 0x000000040e0e7981 */ /* 0x000ea4000c1e1900 */
[----:B--2---:R-:W-:-:S13]  /*11b0*/  FSETP.NEU.AND P1, PT, R14, 1, PT ;  /* 0x3f8000000e00780b */ /* 0x004fda0003f2d000 */
[----:B------:R-:W-:Y:S01]  /*11c0*/  @P1 FFMA R19, R18, 0.5, R21 ;  /* 0x3f00000012131823 */ /* 0x000fe20000000015 */
[----:B------:R-:W-:-:S04]  /*11d0*/  @P1 MOV R25, R21 ;  /* 0x0000001500191202 */ /* 0x000fc80000000f00 */
[----:B------:R0:W-:Y:S01]  /*11e0*/  @P1 STG.E desc[UR4][R16.64], R19 ;  /* 0x0000001310001986 */ /* 0x0001e2000c101904 */
[----:B------:R-:W-:Y:S05]  /*11f0*/  @P1 BRA `(.L_x_20) ;  /* 0x0000000000141947 */ /* 0x000fea0003800000 */
.L_x_19:
[----:B------:R-:W-:Y:S02]  /*1200*/  FSETP.NEU.AND P1, PT, R11, RZ, PT ;  /* 0x000000ff0b00720b */ /* 0x000fe40003f2d000 */
[----:B------:R-:W-:Y:S02]  /*1210*/  MOV R25, R6 ;  /* 0x0000000600197202 */ /* 0x000fe40000000f00 */
[----:B------:R-:W-:-:S13]  /*1220*/  ISETP.EQ.OR P1, PT, R10, RZ, !P1 ;  /* 0x000000ff0a00720c */ /* 0x000fda0004f22670 */
[----:B------:R-:W-:-:S04]  /*1230*/  @!P1 FSETP.GEU.AND P2, PT, R6, R11, PT ;  /* 0x0000000b0600920b */ /* 0x000fc80003f4e000 */
[----:B------:R-:W-:-:S09]  /*1240*/  @!P1 FSEL R25, R6, R11, !P2 ;  /* 0x0000000b06199208 */ /* 0x000fd20005000000 */
.L_x_20:
[----:B------:R-:W-:Y:S05]  /*1250*/  BSYNC.RECONVERGENT B1 ;  /* 0x0000000000017941 */ /* 0x000fea0003800200 */
.L_x_18:
[----:B------:R-:W2:Y:S01]  /*1260*/  LDC.64 R26, c[0x0][0x3d8] ;  /* 0x0000f600ff1a7b82 */ /* 0x000ea20000000a00 */
[C-C-:B-1----:R-:W-:Y:S01]  /*1270*/  FADD R29, R24.reuse, R25.reuse ;  /* 0x00000019181d7221 */ /* 0x142fe20000000000 */
[----:B------:R-:W-:Y:S02]  /*1280*/  HFMA2 R28, -RZ, RZ, 1.875, 0 ;  /* 0x3f800000ff1c7431 */ /* 0x000fe400000001ff */
[--C-:B------:R-:W-:Y:S01]  /*1290*/  FADD R24, -R24, R25.reuse ;  /* 0x0000001918187221 */ /* 0x100fe20000000100 */
[----:B------:R-:W-:-:S03]  /*12a0*/  IMAD.MOV.U32 R11, RZ, RZ, R25 ;  /* 0x000000ffff0b7224 */ /* 0x000fc600078e0019 */
[----:B0-----:R-:W0:Y:S08]  /*12b0*/  LDC.64 R18, c[0x0][0x3e8] ;  /* 0x0000fa00ff127b82 */ /* 0x001e300000000a00 */
[----:B------:R-:W1:Y:S08]  /*12c0*/  LDC.64 R16, c[0x0][0x3f0] ;  /* 0x0000fc00ff107b82 */ /* 0x000e700000000a00 */
[----:B------:R-:W3:Y:S01]  /*12d0*/  LDC.64 R14, c[0x0][0x3e0] ;  /* 0x0000f800ff0e7b82 */ /* 0x000ee20000000a00 */
[----:B--2---:R-:W-:-:S05]  /*12e0*/  IMAD.WIDE R26, R8, 0x4, R26 ;  /* 0x00000004081a7825 */ /* 0x004fca00078e021a */
[----:B------:R2:W-:Y:S01]  /*12f0*/  STG.E desc[UR4][R26.64], R25 ;  /* 0x000000191a007986 */ /* 0x0005e2000c101904 */
[----:B0-----:R-:W-:-:S05]  /*1300*/  IMAD.WIDE R18, R8, 0x4, R18 ;  /* 0x0000000408127825 */ /* 0x001fca00078e0212 */
[----:B------:R2:W-:Y:S01]  /*1310*/  STG.E desc[UR4][R18.64], R29 ;  /* 0x0000001d12007986 */ /* 0x0005e2000c101904 */
[----:B-1----:R-:W-:-:S05]  /*1320*/  IMAD.WIDE R16, R8, 0x4, R16 ;  /* 0x0000000408107825 */ /* 0x002fca00078e0210 */
[----:B------:R2:W-:Y:S01]  /*1330*/  STG.E desc[UR4][R16.64], R24 ;  /* 0x0000001810007986 */ /* 0x0005e2000c101904 */
[----:B---3--:R-:W-:-:S05]  /*1340*/  IMAD.WIDE R14, R8, 0x4, R14 ;  /* 0x00000004080e7825 */ /* 0x008fca00078e020e */
[----:B------:R2:W-:Y:S02]  /*1350*/  STG.E desc[UR4][R14.64], R28 ;  /* 0x0000001c0e007986 */ /* 0x0005e4000c101904 */
.L_x_17:
[----:B------:R-:W-:Y:S05]  /*1360*/  BSYNC.RECONVERGENT B0 ;  /* 0x0000000000007941 */ /* 0x000fea0003800200 */
.L_x_12:
[----:B------:R-:W-:Y:S02]  /*1370*/  IADD3 R9, PT, PT, R9, 0x1, RZ ;  /* 0x0000000109097810 */ /* 0x000fe40007ffe0ff */
[----:B------:R-:W-:Y:S02]  /*1380*/  IADD3 R20, PT, PT, R20, 0x1, RZ ;  /* 0x0000000114147810 */ /* 0x000fe40007ffe0ff */
[----:B------:R-:W-:Y:S02]  /*1390*/  ISETP.NE.AND P1, PT, R9, RZ, PT ;  /* 0x000000ff0900720c */ /* 0x000fe40003f25270 */
[----:B------:R-:W-:Y:S02]  /*13a0*/  IADD3 R10, PT, PT, R10, 0x1, RZ ;  /* 0x000000010a0a7810 */ /* 0x000fe40007ffe0ff */
[----:B------:R-:W-:Y:S02]  /*13b0*/  IADD3 R4, PT, PT, R4, UR7, RZ ;  /* 0x0000000704047c10 */ /* 0x000fe4000fffe0ff */
[----:B------:R-:W-:-:S02]  /*13c0*/  IADD3 R7, PT, PT, R7, UR7, RZ ;  /* 0x0000000707077c10 */ /* 0x000fc4000fffe0ff */
[----:B------:R-:W-:-:S05]  /*13d0*/  IADD3 R8, PT, PT, R8, UR7, RZ ;  /* 0x0000000708087c10 */ /* 0x000fca000fffe0ff */
[----:B------:R-:W-:Y:S05]  /*13e0*/  @P1 BRA `(.L_x_21) ;  /* 0xfffffff400cc1947 */ /* 0x000fea000383ffff */
[----:B------:R-:W-:Y:S05]  /*13f0*/  EXIT ;  /* 0x000000000000794d */ /* 0x000fea0003800000 */
.L_x_22:
[----:B------:R-:W-:-:S00]  /*1400*/  BRA `(.L_x_22) ;  /* 0xfffffffc00fc7947 */ /* 0x000fc0000383ffff */
[----:B------:R-:W-:-:S00]  /*1410*/  NOP ;  /* 0x0000000000007918 */ /* 0x000fc00000000000 */
        /* <DEDUP_REMOVED lines=14> */
.L_x_47:


//--------------------- .text.halftrend_batch_f32 --------------------------
	.section	.text.halftrend_batch_f32,"ax",@progbits
	.align	128
        .global         halftrend_batch_f32
        .type           halftrend_batch_f32,@function
        .size           halftrend_batch_f32,(.L_x_48 - halftrend_batch_f32)
        .other          halftrend_batch_f32,@"STO_CUDA_ENTRY STV_DEFAULT"
halftrend_batch_f32:
.text.halftrend_batch_f32:
[----:B------:R-:W-:Y:S01]  /*0000*/  LDC R1, c[0x0][0x37c] ;  /* 0x0000df00ff017b82 */ /* 0x000fe20000000800 */
[----:B------:R-:W0:Y:S07]  /*0010*/  S2R R0, SR_TID.X ;  /* 0x0000000000007919 */ /* 0x000e2e0000002100 */
[----:B------:R-:W0:Y:S01]  /*0020*/  S2UR UR4, SR_CTAID.X ;  /* 0x00000000000479c3 */ /* 0x000e220000002500 */
[----:B------:R-:W1:Y:S07]  /*0030*/  LDCU UR5, c[0x0][0x3d4] ;  /* 0x00007a80ff0577ac */ /* 0x000e6e0008000800 */
[----:B------:R-:W0:Y:S02]  /*0040*/  LDC R5, c[0x0][0x360] ;  /* 0x0000d800ff057b82 */ /* 0x000e240000000800 */
[----:B0-----:R-:W-:-:S05]  /*0050*/  IMAD R5, R5, UR4, R0 ;  /* 0x0000000405057c24 */ /* 0x001fca000f8e0200 */
[----:B-1----:R-:W-:-:S13]  /*0060*/  ISETP.GE.AND P0, PT, R5, UR5, PT ;  /* 0x0000000505007c0c */ /* 0x002fda000bf06270 */
[----:B------:R-:W-:Y:S05]  /*0070*/  @P0 EXIT ;  /* 0x000000000000094d */ /* 0x000fea0003800000 */
[----:B------:R-:W0:Y:S01]  /*0080*/  LDC.64 R2, c[0x0][0x3c0] ;  /* 0x0000f000ff027b82 */ /* 0x000e220000000a00 */
[----:B------:R-:W1:Y:S01]  /*0090*/  LDCU.64 UR4, c[0x0][0x358] ;  /* 0x00006b00ff0477ac */ /* 0x000e620008000a00 */
[----:B------:R-:W2:Y:S06]  /*00a0*/  LDCU UR6, c[0x0][0x3d0] ;  /* 0x00007a00ff0677ac */ /* 0x000eac0008000800 */
[----:B------:R-:W3:Y:S08]  /*00b0*/  LDC.64 R24, c[0x0][0x3c8] ;  /* 0x0000f200ff187b82 */ /* 0x000ef00000000a00 */
[----:B------:R-:W4:Y:S01]  /*00c0*/  LDC.64 R22, c[0x0][0x3d8] ;  /* 0x0000f600ff167b82 */ /* 0x000f220000000a00 */
[----:B0-----:R-:W-:-:S07]  /*00d0*/  IMAD.WIDE R2, R5, 0x4, R2 ;  /* 0x0000000405027825 */ /* 0x001fce00078e0202 */
[----:B------:R-:W0:Y:S01]  /*00e0*/  LDC.64 R20, c[0x0][0x3e0] ;  /* 0x0000f800ff147b82 */ /* 0x000e220000000a00 */
[----:B-1----:R-:W5:Y:S01]  /*00f0*/  LDG.E.CONSTANT R32, desc[UR4][R2.64] ;  /* 0x0000000402207981 */ /* 0x002f62000c1e9900 */
[C---:B--2---:R-:W-:Y:S01]  /*0100*/  IMAD R33, R5.reuse, UR6, RZ ;  /* 0x0000000605217c24 */ /* 0x044fe2000f8e02ff */
[----:B------:R-:W-:Y:S01]  /*0110*/  BSSY.RECONVERGENT B0, `(.L_x_23) ;  /* 0x0000085000007945 */ /* 0x000fe20003800200 */
[----:B---3--:R-:W-:-:S04]  /*0120*/  IMAD.WIDE R24, R5, 0x4, R24 ;  /* 0x0000000405187825 */ /* 0x008fc800078e0218 */
[----:B------:R-:W1:Y:S01]  /*0130*/  LDC.64 R18, c[0x0][0x3e8] ;  /* 0x0000fa00ff127b82 */ /* 0x000e620000000a00 */
[----:B------:R-:W-:Y:S01]  /*0140*/  SHF.R.S32.HI R30, RZ, 0x1f, R33 ;  /* 0x0000001fff1e7819 */ /* 0x000fe20000011421 */
[----:B----4-:R-:W-:-:S06]  /*0150*/  IMAD.WIDE R22, R33, 0x4, R22 ;  /* 0x0000000421167825 */ /* 0x010fcc00078e0216 */
[----:B------:R-:W2:Y:S08]  /*0160*/  LDC.64 R16, c[0x0][0x3f0] ;  /* 0x0000fc00ff107b82 */ /* 0x000eb00000000a00 */
[----:B------:R-:W3:Y:S01]  /*0170*/  LDC.64 R14, c[0x0][0x3f8] ;  /* 0x0000fe00ff0e7b82 */ /* 0x000ee20000000a00 */
[----:B0-----:R-:W-:-:S07]  /*0180*/  IMAD.WIDE R20, R33, 0x4, R20 ;  /* 0x0000000421147825 */ /* 0x001fce00078e0214 */
[----:B------:R-:W0:Y:S01]  /*0190*/  LDC.64 R12, c[0x0][0x400] ;  /* 0x00010000ff0c7b82 */ /* 0x000e220000000a00 */
[----:B-1----:R-:W-:-:S04]  /*01a0*/  IMAD.WIDE R18, R33, 0x4, R18 ;  /* 0x0000000421127825 */ /* 0x002fc800078e0212 */
[----:B--2---:R-:W-:-:S04]  /*01b0*/  IMAD.WIDE R16, R33, 0x4, R16 ;  /* 0x0000000421107825 */ /* 0x004fc800078e0210 */
[----:B---3--:R-:W-:-:S04]  /*01c0*/  IMAD.WIDE R14, R33, 0x4, R14 ;  /* 0x00000004210e7825 */ /* 0x008fc800078e020e */
[----:B0-----:R-:W-:Y:S01]  /*01d0*/  IMAD.WIDE R12, R33, 0x4, R12 ;  /* 0x00000004210c7825 */ /* 0x001fe200078e020c */
[----:B-----5:R-:W-:-:S04]  /*01e0*/  VIMNMX R31, PT, PT, R32, UR6, PT ;  /* 0x00000006201f7c48 */ /* 0x020fc8000bfe0100 */
[----:B------:R-:W-:-:S13]  /*01f0*/  ISETP.GE.AND P0, PT, R31, 0x1, PT ;  /* 0x000000011f00780c */ /* 0x000fda0003f06270 */
[----:B------:R-:W-:Y:S05]  /*0200*/  @!P0 BRA `(.L_x_24) ;  /* 0x0000000400d48947 */ /* 0x000fea0003800000 */
[C---:B------:R-:W-:Y:S01]  /*0210*/  ISETP.GE.U32.AND P1, PT, R31.reuse, 0x4, PT ;  /* 0x000000041f00780c */ /* 0x040fe20003f26070 */
[----:B------:R-:W-:Y:S01]  /*0220*/  BSSY.RECONVERGENT B1, `(.L_x_25) ;  /* 0x0000049000017945 */ /* 0x000fe20003800200 */
[----:B------:R-:W-:Y:S01]  /*0230*/  LOP3.LUT R11, R31, 0x3, RZ, 0xc0, !PT ;  /* 0x000000031f0b7812 */ /* 0x000fe200078ec0ff */
[----:B------:R-:W-:-:S10]  /*0240*/  IMAD.MOV.U32 R9, RZ, RZ, RZ ;  /* 0x000000ffff097224 */ /* 0x000fd400078e00ff */
[----:B------:R-:W-:Y:S05]  /*0250*/  @!P1 BRA `(.L_x_26) ;  /* 0x0000000400149947 */ /* 0x000fea0003800000 */
[----:B------:R-:W0:Y:S01]  /*0260*/  LDCU.128 UR12, c[0x0][0x3e0] ;  /* 0x00007c00ff0c77ac */ /* 0x000e220008000c00 */
[----:B------:R-:W-:Y:S02]  /*0270*/  LEA R0, P1, R33, 0x8, 0x2 ;  /* 0x0000000821007811 */ /* 0x000fe400078210ff */
[----:B------:R-:W-:Y:S01]  /*0280*/  LOP3.LUT R9, R31, 0x7ffffffc, RZ, 0xc0, !PT ;  /* 0x7ffffffc1f097812 */ /* 0x000fe200078ec0ff */
[----:B------:R-:W1:Y:S01]  /*0290*/  LDCU.64 UR8, c[0x0][0x3d8] ;  /* 0x00007b00ff0877ac */ /* 0x000e620008000a00 */
[----:B------:R-:W-:Y:S01]  /*02a0*/  LEA.HI.X R37, R33, RZ, R30, 0x2, P1 ;  /* 0x000000ff21257211 */ /* 0x000fe200008f141e */
[----:B------:R-:W2:Y:S02]  /*02b0*/  LDCU.128 UR16, c[0x0][0x3f0] ;  /* 0x00007e00ff1077ac */ /* 0x000ea40008000c00 */
[----:B------:R-:W-:Y:S01]  /*02c0*/  IMAD.MOV R34, RZ, RZ, -R9 ;  /* 0x000000ffff227224 */ /* 0x000fe200078e0a09 */
[----:B------:R-:W3:Y:S01]  /*02d0*/  LDCU.64 UR10, c[0x0][0x400] ;  /* 0x00008000ff0a77ac */ /* 0x000ee20008000a00 */
[----:B0-----:R-:W-:-:S02]  /*02e0*/  IADD3 R8, P1, PT, R0, UR14, RZ ;  /* 0x0000000e00087c10 */ /* 0x001fc4000ff3e0ff */
[C---:B------:R-:W-:Y:S02]  /*02f0*/  IADD3 R10, P2, PT, R0.reuse, UR12, RZ ;  /* 0x0000000c000a7c10 */ /* 0x040fe4000ff5e0ff */
[C---:B------:R-:W-:Y:S02]  /*0300*/  IADD3.X R3, PT, PT, R37.reuse, UR15, RZ, P1, !PT ;  /* 0x0000000f25037c10 */ /* 0x040fe40008ffe4ff */
[----:B------:R-:W-:Y:S02]  /*0310*/  IADD3.X R5, PT, PT, R37, UR13, RZ, P2, !PT ;  /* 0x0000000d25057c10 */ /* 0x000fe400097fe4ff */
[C---:B--2---:R-:W-:Y:S02]  /*0320*/  IADD3 R6, P3, PT, R0.reuse, UR16, RZ ;  /* 0x0000001000067c10 */ /* 0x044fe4000ff7e0ff */
[C---:B------:R-:W-:Y:S02]  /*0330*/  IADD3 R4, P4, PT, R0.reuse, UR18, RZ ;  /* 0x0000001200047c10 */ /* 0x040fe4000ff9e0ff */
[----:B-1----:R-:W-:-:S02]  /*0340*/  IADD3 R2, P1, PT, R0, UR8, RZ ;  /* 0x0000000800027c10 */ /* 0x002fc4000ff3e0ff */
[----:B---3--:R-:W-:Y:S02]  /*0350*/  IADD3 R0, P2, PT, R0, UR10, RZ ;  /* 0x0000000a00007c10 */ /* 0x008fe4000ff5e0ff */
[C---:B------:R-:W-:Y:S02]  /*0360*/  IADD3.X R7, PT, PT, R37.reuse, UR17, RZ, P3, !PT ;  /* 0x0000001125077c10 */ /* 0x040fe40009ffe4ff */
[C---:B------:R-:W-:Y:S02]  /*0370*/  IADD3.X R29, PT, PT, R37.reuse, UR19, RZ, P4, !PT ;  /* 0x00000013251d7c10 */ /* 0x040fe4000a7fe4ff */
[C---:B------:R-:W-:Y:S02]  /*0380*/  IADD3.X R35, PT, PT, R37.reuse, UR9, RZ, P1, !PT ;  /* 0x0000000925237c10 */ /* 0x040fe40008ffe4ff */
[----:B------:R-:W-:-:S07]  /*0390*/  IADD3.X R37, PT, PT, R37, UR11, RZ, P2, !PT ;  /* 0x0000000b25257c10 */ /* 0x000fce00097fe4ff */
.L_x_27:
[----:B------:R-:W-:Y:S02]  /*03a0*/  IMAD.MOV.U32 R44, RZ, RZ, R2 ;  /* 0x000000ffff2c7224 */ /* 0x000fe400078e0002 */
[----:B------:R-:W-:Y:S02]  /*03b0*/  IMAD.MOV.U32 R45, RZ, RZ, R35 ;  /* 0x000000ffff2d7224 */ /* 0x000fe400078e0023 */
[----:B------:R-:W-:Y:S01]  /*03c0*/  IMAD.MOV.U32 R41, RZ, RZ, 0x7fffffff ;  /* 0x7fffffffff297424 */ /* 0x000fe200078e00ff */
[----:B------:R-:W-:Y:S01]  /*03d0*/  IADD3 R2, P1, PT, R44, 0x10, RZ ;  /* 0x000000102c027810 */ /* 0x000fe20007f3e0ff */
[----:B------:R-:W-:Y:S02]  /*03e0*/  IMAD.MOV.U32 R42, RZ, RZ, R10 ;  /* 0x000000ffff2a7224 */ /* 0x000fe400078e000a */
[----:B------:R-:W-:Y:S01]  /*03f0*/  IMAD.MOV.U32 R43, RZ, RZ, R5 ;  /* 0x000000ffff2b7224 */ /* 0x000fe200078e0005 */
[----:B------:R-:W-:Y:S01]  /*0400*/  STG.E desc[UR4][R44.64+-0x8], R41 ;  /* 0xfffff8292c007986 */ /* 0x000fe2000c101904 */
[----:B------:R-:W-:-:S02]  /*0410*/  IMAD.MOV.U32 R38, RZ, RZ, R8 ;  /* 0x000000ffff267224 */ /* 0x000fc400078e0008 */
[----:B------:R-:W-:Y:S01]  /*0420*/  IMAD.MOV.U32 R39, RZ, RZ, R3 ;  /* 0x000000ffff277224 */ /* 0x000fe200078e0003 */
[----:B------:R-:W-:Y:S01]  /*0430*/  STG.E desc[UR4][R42.64+-0x8], R41 ;  /* 0xfffff8292a007986 */ /* 0x000fe2000c101904 */
[----:B------:R-:W-:Y:S02]  /*0440*/  IMAD.MOV.U32 R28, RZ, RZ, R4 ;  /* 0x000000ffff1c7224 */ /* 0x000fe400078e0004 */
[----:B------:R-:W-:Y:S01]  /*0450*/  IMAD.MOV.U32 R26, RZ, RZ, R0 ;  /* 0x000000ffff1a7224 */ /* 0x000fe200078e0000 */
[----:B------:R-:W-:Y:S01]  /*0460*/  STG.E desc[UR4][R38.64+-0x8], R41 ;  /* 0xfffff82926007986 */ /* 0x000fe2000c101904 */
[----:B------:R-:W-:Y:S01]  /*0470*/  IMAD.MOV.U32 R27, RZ, RZ, R37 ;  /* 0x000000ffff1b7224 */ /* 0x000fe200078e0025 */
[----:B------:R-:W-:Y:S01]  /*0480*/  IADD3 R4, P2, PT, R28, 0x10, RZ ;  /* 0x000000101c047810 */ /* 0x000fe20007f5e0ff */
[----:B------:R-:W-:Y:S01]  /*0490*/  IMAD.X R35, RZ, RZ, R45, P1 ;  /* 0x000000ffff237224 */ /* 0x000fe200008e062d */
[----:B------:R-:W-:Y:S01]  /*04a0*/  STG.E desc[UR4][R6.64+-0x8], R41 ;  /* 0xfffff82906007986 */ /* 0x000fe2000c101904 */
[----:B------:R-:W-:Y:S01]  /*04b0*/  IADD3 R10, P1, PT, R42, 0x10, RZ ;  /* 0x000000102a0a7810 */ /* 0x000fe20007f3e0ff */
[----:B------:R-:W-:-:S02]  /*04c0*/  VIADD R34, R34, 0x4 ;  /* 0x0000000422227836 */ /* 0x000fc40000000000 */
[----:B------:R-:W-:Y:S02]  /*04d0*/  STG.E desc[UR4][R28.64+-0x8], R41 ;  /* 0xfffff8291c007986 */ /* 0x000fe4000c101904 */
[----:B------:R-:W-:Y:S01]  /*04e0*/  IMAD.X R5, RZ, RZ, R43, P1 ;  /* 0x000000ffff057224 */ /* 0x000fe200008e062b */
[----:B------:R-:W-:Y:S01]  /*04f0*/  IADD3 R8, P1, PT, R38, 0x10, RZ ;  /* 0x0000001026087810 */ /* 0x000fe20007f3e0ff */
[----:B------:R-:W-:Y:S04]  /*0500*/  STG.E desc[UR4][R26.64+-0x8], R41 ;  /* 0xfffff8291a007986 */ /* 0x000fe8000c101904 */
[----:B------:R-:W-:Y:S01]  /*0510*/  STG.E desc[UR4][R44.64+-0x4], R41 ;  /* 0xfffffc292c007986 */ /* 0x000fe2000c101904 */
[----:B------:R-:W-:Y:S01]  /*0520*/  IMAD.X R3, RZ, RZ, R39, P1 ;  /* 0x000000ffff037224 */ /* 0x000fe200008e0627 */
[----:B------:R-:W-:-:S02]  /*0530*/  IADD3 R0, P1, PT, R26, 0x10, RZ ;  /* 0x000000101a007810 */ /* 0x000fc40007f3e0ff */
[----:B------:R-:W-:Y:S03]  /*0540*/  STG.E desc[UR4][R42.64+-0x4], R41 ;  /* 0xfffffc292a007986 */ /* 0x000fe6000c101904 */
[----:B------:R-:W-:Y:S01]  /*0550*/  IMAD.X R37, RZ, RZ, R27, P1 ;  /* 0x000000ffff257224 */ /* 0x000fe200008e061b */
[----:B------:R-:W-:Y:S04]  /*0560*/  STG.E desc[UR4][R38.64+-0x4], R41 ;  /* 0xfffffc2926007986 */ /* 0x000fe8000c101904 */
        /* <DEDUP_REMOVED lines=12> */
[----:B------:R0:W-:Y:S04]  /*0630*/  STG.E desc[UR4][R6.64+0x4], R41 ;  /* 0x0000042906007986 */ /* 0x0001e8000c101904 */
[----:B------:R1:W-:Y:S04]  /*0640*/  STG.E desc[UR4][R28.64+0x4], R41 ;  /* 0x000004291c007986 */ /* 0x0003e8000c101904 */
[----:B------:R2:W-:Y:S01]  /*0650*/  STG.E desc[UR4][R26.64+0x4], R41 ;  /* 0x000004291a007986 */ /* 0x0005e2000c101904 */
[----:B0-----:R-:W-:Y:S01]  /*0660*/  IADD3 R6, P1, PT, R6, 0x10, RZ ;  /* 0x0000001006067810 */ /* 0x001fe20007f3e0ff */
[----:B-1----:R-:W-:-:S04]  /*0670*/  IMAD.X R29, RZ, RZ, R29, P2 ;  /* 0x000000ffff1d7224 */ /* 0x002fc800010e061d */
[----:B------:R-:W-:Y:S01]  /*0680*/  IMAD.X R7, RZ, RZ, R7, P1 ;  /* 0x000000ffff077224 */ /* 0x000fe200008e0607 */
[----:B------:R-:W-:-:S13]  /*0690*/  ISETP.NE.AND P1, PT, R34, RZ, PT ;  /* 0x000000ff2200720c */ /* 0x000fda0003f25270 */
[----:B--2---:R-:W-:Y:S05]  /*06a0*/  @P1 BRA `(.L_x_27) ;  /* 0xfffffffc003c1947 */ /* 0x004fea000383ffff */
.L_x_26:
[----:B------:R-:W-:Y:S05]  /*06b0*/  BSYNC.RECONVERGENT B1 ;  /* 0x0000000000017941 */ /* 0x000fea0003800200 */
.L_x_25:
[----:B------:R-:W-:-:S13]  /*06c0*/  ISETP.NE.AND P1, PT, R11, RZ, PT ;  /* 0x000000ff0b00720c */ /* 0x000fda0003f25270 */
[----:B------:R-:W-:Y:S05]  /*06d0*/  @!P1 BRA `(.L_x_24) ;  /* 0x0000000000a09947 */ /* 0x000fea0003800000 */
[----:B------:R-:W-:Y:S01]  /*06e0*/  ISETP.NE.AND P1, PT, R11, 0x1, PT ;  /* 0x000000010b00780c */ /* 0x000fe20003f25270 */
[----:B------:R-:W-:Y:S01]  /*06f0*/  BSSY.RECONVERGENT B1, `(.L_x_28) ;  /* 0x0000018000017945 */ /* 0x000fe20003800200 */
[----:B------:R-:W-:-:S04]  /*0700*/  LOP3.LUT R0, R31, 0x1, RZ, 0xc0, !PT ;  /* 0x000000011f007812 */ /* 0x000fc800078ec0ff */
[----:B------:R-:W-:-:S07]  /*0710*/  ISETP.NE.U32.AND P2, PT, R0, 0x1, PT ;  /* 0x000000010000780c */ /* 0x000fce0003f45070 */
[----:B------:R-:W-:Y:S06]  /*0720*/  @!P1 BRA `(.L_x_29) ;  /* 0x0000000000509947 */ /* 0x000fec0003800000 */
[----:B------:R-:W-:Y:S02]  /*0730*/  IMAD.MOV.U32 R35, RZ, RZ, 0x7fffffff ;  /* 0x7fffffffff237424 */ /* 0x000fe400078e00ff */
[----:B------:R-:W-:-:S04]  /*0740*/  IMAD.WIDE.U32 R2, R9, 0x4, R22 ;  /* 0x0000000409027825 */ /* 0x000fc800078e0016 */
[C---:B------:R-:W-:Y:S01]  /*0750*/  IMAD.WIDE.U32 R4, R9.reuse, 0x4, R20 ;  /* 0x0000000409047825 */ /* 0x040fe200078e0014 */
[----:B------:R0:W-:Y:S03]  /*0760*/  STG.E desc[UR4][R2.64], R35 ;  /* 0x0000002302007986 */ /* 0x0001e6000c101904 */
        /* <DEDUP_REMOVED lines=8> */
[----:B------:R-:W-:Y:S01]  /*07f0*/  VIADD R9, R9, 0x2 ;  /* 0x0000000209097836 */ /* 0x000fe20000000000 */
[----:B------:R0:W-:Y:S04]  /*0800*/  STG.E desc[UR4][R28.64], R35 ;  /* 0x000000231c007986 */ /* 0x0001e8000c101904 */
[----:B------:R0:W-:Y:S04]  /*0810*/  STG.E desc[UR4][R2.64+0x4], R35 ;  /* 0x0000042302007986 */ /* 0x0001e8000c101904 */
[----:B------:R0:W-:Y:S04]  /*0820*/  STG.E desc[UR4][R4.64+0x4], R35 ;  /* 0x0000042304007986 */ /* 0x0001e8000c101904 */
[----:B------:R0:W-:Y:S04]  /*0830*/  STG.E desc[UR4][R6.64+0x4], R35 ;  /* 0x0000042306007986 */ /* 0x0001e8000c101904 */
[----:B------:R0:W-:Y:S04]  /*0840*/  STG.E desc[UR4][R10.64+0x4], R35 ;  /* 0x000004230a007986 */ /* 0x0001e8000c101904 */
[----:B------:R0:W-:Y:S04]  /*0850*/  STG.E desc[UR4][R26.64+0x4], R35 ;  /* 0x000004231a007986 */ /* 0x0001e8000c101904 */
[----:B------:R0:W-:Y:S02]  /*0860*/  STG.E desc[UR4][R28.64+0x4], R35 ;  /* 0x000004231c007986 */ /* 0x0001e4000c101904 */
.L_x_29:
[----:B------:R-:W-:Y:S05]  /*0870*/  BSYNC.RECONVERGENT B1 ;  /* 0x0000000000017941 */ /* 0x000fea0003800200 */
.L_x_28:
[----:B------:R-:W-:Y:S05]  /*0880*/  @P2 BRA `(.L_x_24) ;  /* 0x0000000000342947 */ /* 0x000fea0003800000 */
[----:B0-----:R-:W-:Y:S02]  /*0890*/  IMAD.MOV.U32 R29, RZ, RZ, 0x7fffffff ;  /* 0x7fffffffff1d7424 */ /* 0x001fe400078e00ff */
        /* <DEDUP_REMOVED lines=9> */
[----:B------:R-:W-:Y:S01]  /*0930*/  IMAD.WIDE.U32 R8, R9, 0x4, R12 ;  /* 0x0000000409087825 */ /* 0x000fe200078e000c */
[----:B------:R1:W-:Y:S04]  /*0940*/  STG.E desc[UR4][R26.64], R29 ;  /* 0x0000001d1a007986 */ /* 0x0003e8000c101904 */
[----:B------:R1:W-:Y:S02]  /*0950*/  STG.E desc[UR4][R8.64], R29 ;  /* 0x0000001d08007986 */ /* 0x0003e4000c101904 */
.L_x_24:
[----:B------:R-:W-:Y:S05]  /*0960*/  BSYNC.RECONVERGENT B0 ;  /* 0x0000000000007941 */ /* 0x000fea0003800200 */
.L_x_23:
[----:B------:R-:W-:-:S13]  /*0970*/  ISETP.GE.AND P1, PT, R32, UR6, PT ;  /* 0x0000000620007c0c */ /* 0x000fda000bf26270 */
[----:B------:R-:W-:Y:S05]  /*0980*/  @P1 EXIT ;  /* 0x000000000000194d */ /* 0x000fea0003800000 */
[----:B01----:R-:W0:Y:S01]  /*0990*/  LDC.64 R4, c[0x0][0x388] ;  /* 0x0000e200ff047b82 */ /* 0x003e220000000a00 */
[----:B------:R-:W-:Y:S01]  /*09a0*/  @P0 VIADD R3, R31, 0xffffffff ;  /* 0xffffffff1f030836 */ /* 0x000fe20000000000 */
[----:B------:R-:W1:Y:S01]  /*09b0*/  LDCU UR18, c[0x0][0x3d0] ;  /* 0x00007a00ff1277ac */ /* 0x000e620008000800 */
[----:B------:R-:W2:Y:S05]  /*09c0*/  LDCU.64 UR12, c[0x0][0x390] ;  /* 0x00007200ff0c77ac */ /* 0x000eaa0008000a00 */
[----:B------:R-:W3:Y:S01]  /*09d0*/  LDC.64 R6, c[0x0][0x380] ;  /* 0x0000e000ff067b82 */ /* 0x000ee20000000a00 */
[----:B------:R-:W4:Y:S01]  /*09e0*/  LDCU.64 UR6, c[0x0][0x3a0] ;  /* 0x00007400ff0677ac */ /* 0x000f220008000a00 */
[----:B------:R-:W0:Y:S06]  /*09f0*/  LDCU.64 UR14, c[0x0][0x3a8] ;  /* 0x00007500ff0e77ac */ /* 0x000e2c0008000a00 */
[----:B------:R-:W1:Y:S01]  /*0a00*/  @!P0 LDC.64 R10, c[0x0][0x388] ;  /* 0x0000e200ff0a8b82 */ /* 0x000e620000000a00 */
[----:B------:R-:W0:Y:S01]  /*0a10*/  LDCU.64 UR16, c[0x0][0x398] ;  /* 0x00007300ff1077ac */ /* 0x000e220008000a00 */
[----:B------:R-:W0:Y:S02]  /*0a20*/  LDCU.128 UR8, c[0x0][0x3b0] ;  /* 0x00007600ff0877ac */ /* 0x000e240008000c00 */
[----:B0-----:R-:W-:-:S05]  /*0a30*/  @P0 IMAD.WIDE.U32 R4, R3, 0x4, R4 ;  /* 0x0000000403040825 */ /* 0x001fca00078e0004 */
[----:B------:R0:W5:Y:S01]  /*0a40*/  @P0 LDG.E.CONSTANT R2, desc[UR4][R4.64] ;  /* 0x0000000404020981 */ /* 0x000162000c1e9900 */
[----:B---3--:R-:W-:-:S03]  /*0a50*/  @P0 IMAD.WIDE.U32 R6, R3, 0x4, R6 ;  /* 0x0000000403060825 */ /* 0x008fc600078e0006 */
[----:B------:R-:W3:Y:S04]  /*0a60*/  LDG.E.CONSTANT R3, desc[UR4][R24.64] ;  /* 0x0000000418037981 */ /* 0x000ee8000c1e9900 */
[----:B------:R2:W5:Y:S01]  /*0a70*/  @P0 LDG.E.CONSTANT R0, desc[UR4][R6.64] ;  /* 0x0000000406000981 */ /* 0x000562000c1e9900 */
[----:B------:R-:W4:Y:S01]  /*0a80*/  @!P0 LDC.64 R26, c[0x0][0x380] ;  /* 0x0000e000ff1a8b82 */ /* 0x000f220000000a00 */
[----:B------:R-:W-:Y:S01]  /*0a90*/  BSSY.RECONVERGENT B0, `(.L_x_30) ;  /* 0x0000094000007945 */ /* 0x000fe20003800200 */
[----:B0-----:R-:W-:Y:S01]  /*0aa0*/  CS2R R4, SRZ ;  /* 0x0000000000047805 */ /* 0x001fe2000001ff00 */
[----:B------:R-:W-:Y:S02]  /*0ab0*/  IMAD.MOV.U32 R9, RZ, RZ, RZ ;  /* 0x000000ffff097224 */ /* 0x000fe400078e00ff */
[----:B--2---:R-:W-:Y:S01]  /*0ac0*/  IMAD.MOV.U32 R7, RZ, RZ, R31 ;  /* 0x000000ffff077224 */ /* 0x004fe200078e001f */
[----:B-1----:R0:W5:Y:S01]  /*0ad0*/  @!P0 LDG.E.CONSTANT R2, desc[UR4][R10.64] ;  /* 0x000000040a028981 */ /* 0x002162000c1e9900 */
[----:B---3--:R-:W-:-:S03]  /*0ae0*/  FMUL R3, R3, 0.5 ;  /* 0x3f00000003037820 */ /* 0x008fc60000400000 */
[----:B----4-:R0:W5:Y:S01]  /*0af0*/  @!P0 LDG.E.CONSTANT R0, desc[UR4][R26.64] ;  /* 0x000000041a008981 */ /* 0x010162000c1e9900 */
[----:B------:R-:W-:-:S13]  /*0b00*/  PLOP3.LUT P0, PT, PT, PT, PT, 0x80, 0x8 ;  /* 0x000000000008781c */ /* 0x000fda0003f0f070 */
.L_x_45:
[----:B01----:R-:W1:Y:S01]  /*0b10*/  LDC.64 R24, c[0x0][0x388] ;  /* 0x0000e200ff187b82 */ /* 0x003e620000000a00 */
[----:B------:R-:W-:-:S07]  /*0b20*/  ISETP.GE.AND P1, PT, R7, 0x1, PT ;  /* 0x000000010700780c */ /* 0x000fce0003f26270 */
[----:B0-----:R-:W0:Y:S06]  /*0b30*/  LDC.64 R10, c[0x0][0x380] ;  /* 0x0000e000ff0a7b82 */ /* 0x001e2c0000000a00 */
[----:B------:R-:W-:-:S04]  /*0b40*/  @P1 VIADD R27, R7, 0xffffffff ;  /* 0xffffffff071b1836 */ /* 0x000fc80000000000 */
[----:B-1----:R-:W-:-:S05]  /*0b50*/  @P1 IMAD.WIDE.U32 R24, R27, 0x4, R24 ;  /* 0x000000041b181825 */ /* 0x002fca00078e0018 */
[----:B-----5:R-:W5:Y:S01]  /*0b60*/  @P1 LDG.E.CONSTANT R34, desc[UR4][R24.64] ;  /* 0x0000000418221981 */ /* 0x020f62000c1e9900 */
[----:B0-----:R-:W-:-:S05]  /*0b70*/  @P1 IMAD.WIDE.U32 R10, R27, 0x4, R10 ;  /* 0x000000041b0a1825 */ /* 0x001fca00078e000a */
[----:B------:R0:W5:Y:S01]  /*0b80*/  @P1 LDG.E.CONSTANT R32, desc[UR4][R10.64] ;  /* 0x000000040a201981 */ /* 0x000162000c1e9900 */
[----:B------:R-:W1:Y:S01]  /*0b90*/  @!P1 LDC.64 R40, c[0x0][0x388] ;  /* 0x0000e200ff289b82 */ /* 0x000e620000000a00 */
[----:B------:R-:W-:Y:S02]  /*0ba0*/  SHF.R.S32.HI R6, RZ, 0x1f, R7 ;  /* 0x0000001fff067819 */ /* 0x000fe40000011407 */
[----:B------:R-:W-:-:S05]  /*0bb0*/  IADD3 R28, P2, PT, R33, R7, RZ ;  /* 0x00000007211c7210 */ /* 0x000fca0007f5e0ff */
[----:B------:R-:W2:Y:S01]  /*0bc0*/  @!P1 LDC.64 R26, c[0x0][0x380] ;  /* 0x0000e000ff1a9b82 */ /* 0x000ea20000000a00 */
[----:B------:R-:W-:Y:S02]  /*0bd0*/  IMAD.X R29, R30, 0x1, R6, P2 ;  /* 0x000000011e1d7824 */ /* 0x000fe400010e0606 */
[----:B------:R-:W-:-:S03]  /*0be0*/  IMAD.SHL.U32 R8, R28, 0x4, RZ ;  /* 0x000000041c087824 */ /* 0x000fc600078e00ff */
[----:B------:R-:W-:Y:S02]  /*0bf0*/  SHF.L.U64.HI R28, R28, 0x2, R29 ;  /* 0x000000021c1c7819 */ /* 0x000fe4000001021d */
[C---:B------:R-:W-:Y:S02]  /*0c00*/  IADD3 R38, P2, PT, R8.reuse, UR8, RZ ;  /* 0x0000000808267c10 */ /* 0x040fe4000ff5e0ff */
[----:B------:R-:W-:Y:S02]  /*0c10*/  IADD3 R36, P3, PT, R8, UR10, RZ ;  /* 0x0000000a08247c10 */ /* 0x000fe4000ff7e0ff */
[C---:B------:R-:W-:Y:S02]  /*0c20*/  IADD3.X R39, PT, PT, R28.reuse, UR9, RZ, P2, !PT ;  /* 0x000000091c277c10 */ /* 0x040fe400097fe4ff */
[----:B------:R-:W-:-:S03]  /*0c30*/  IADD3.X R37, PT, PT, R28, UR11, RZ, P3, !PT ;  /* 0x0000000b1c257c10 */ /* 0x000fc60009ffe4ff */
[----:B------:R3:W5:Y:S04]  /*0c40*/  LDG.E.CONSTANT R35, desc[UR4][R38.64] ;  /* 0x0000000426237981 */ /* 0x000768000c1e9900 */
[----:B------:R3:W5:Y:S04]  /*0c50*/  LDG.E.CONSTANT R29, desc[UR4][R36.64] ;  /* 0x00000004241d7981 */ /* 0x000768000c1e9900 */
[----:B-1----:R3:W5:Y:S04]  /*0c60*/  @!P1 LDG.E.CONSTANT R34, desc[UR4][R40.64] ;  /* 0x0000000428229981 */ /* 0x002768000c1e9900 */
[----:B--2---:R3:W5:Y:S01]  /*0c70*/  @!P1 LDG.E.CONSTANT R32, desc[UR4][R26.64] ;  /* 0x000000041a209981 */ /* 0x004762000c1e9900 */
[----:B------:R-:W-:-:S02]  /*0c80*/  IMAD.MOV.U32 R43, RZ, RZ, 0x7fffffff ;  /* 0x7fffffffff2b7424 */ /* 0x000fc400078e00ff */
[----:B0-----:R-:W-:-:S04]  /*0c90*/  IMAD.WIDE R10, R7, 0x4, R14 ;  /* 0x00000004070a7825 */ /* 0x001fc800078e020e */
[----:B------:R-:W-:Y:S01]  /*0ca0*/  IMAD.WIDE R24, R7, 0x4, R12 ;  /* 0x0000000407187825 */ /* 0x000fe200078e020c */
[----:B------:R3:W-:Y:S04]  /*0cb0*/  STG.E desc[UR4][R10.64], R43 ;  /* 0x0000002b0a007986 */ /* 0x0007e8000c101904 */
[----:B------:R3:W-:Y:S01]  /*0cc0*/  STG.E desc[UR4][R24.64], R43 ;  /* 0x0000002b18007986 */ /* 0x0007e2000c101904 */
[----:B------:R-:W-:Y:S04]  /*0cd0*/  BSSY.RECONVERGENT B1, `(.L_x_31) ;  /* 0x0000022000017945 */ /* 0x000fe80003800200 */
[----:B------:R-:W-:Y:S05]  /*0ce0*/  @P0 BRA `(.L_x_32) ;  /* 0x0000000000440947 */ /* 0x000fea0003800000 */
[----:B---3--:R-:W-:-:S04]  /*0cf0*/  IADD3 R26, P0, PT, R8, UR6, RZ ;  /* 0x00000006081a7c10 */ /* 0x008fc8000ff1e0ff */
[----:B------:R-:W-:-:S06]  /*0d00*/  IADD3.X R27, PT, PT, R28, UR7, RZ, P0, !PT ;  /* 0x000000071c1b7c10 */ /* 0x000fcc00087fe4ff */
[----:B------:R-:W2:Y:S01]  /*0d10*/  LDG.E.CONSTANT R27, desc[UR4][R26.64] ;  /* 0x000000041a1b7981 */ /* 0x000ea2000c1e9900 */
[CC--:B-----5:R-:W-:Y:S01]  /*0d20*/  FSETP.GT.AND P0, PT, R29.reuse, R2.reuse, PT ;  /* 0x000000021d00720b */ /* 0x0e0fe20003f04000 */
[----:B------:R-:W-:Y:S03]  /*0d30*/  BSSY.RECONVERGENT B2, `(.L_x_33) ;  /* 0x0000009000027945 */ /* 0x000fe60003800200 */
[----:B------:R-:W-:Y:S02]  /*0d40*/  FSEL R2, R29, R2, P0 ;  /* 0x000000021d027208 */ /* 0x000fe40000000000 */
[----:B------:R-:W-:Y:S02]  /*0d50*/  PLOP3.LUT P0, PT, PT, PT, PT, 0x8, 0x80 ;  /* 0x000000000080781c */ /* 0x000fe40003f0e170 */
[----:B--2---:R-:W-:-:S13]  /*0d60*/  FSETP.GEU.AND P1, PT, R27, R2, PT ;  /* 0x000000021b00720b */ /* 0x004fda0003f2e000 */
[----:B------:R-:W-:Y:S05]  /*0d70*/  @P1 BRA `(.L_x_34) ;  /* 0x0000000000101947 */ /* 0x000fea0003800000 */
[----:B------:R-:W-:-:S04]  /*0d80*/  LEA R26, P0, R7, UR12, 0x2 ;  /* 0x0000000c071a7c11 */ /* 0x000fc8000f8010ff */
[----:B------:R-:W-:-:S06]  /*0d90*/  LEA.HI.X R27, R7, UR13, R6, 0x2, P0 ;  /* 0x0000000d071b7c11 */ /* 0x000fcc00080f1406 */
[----:B------:R-:W2:Y:S02]  /*0da0*/  LDG.E.CONSTANT R27, desc[UR4][R26.64] ;  /* 0x000000041a1b7981 */ /* 0x000ea4000c1e9900 */
[----:B--2---:R-:W-:-:S13]  /*0db0*/  FSETP.LT.AND P0, PT, R27, R34, PT ;  /* 0x000000221b00720b */ /* 0x004fda0003f01000 */
.L_x_34:
[----:B------:R-:W-:Y:S05]  /*0dc0*/  BSYNC.RECONVERGENT B2 ;  /* 0x0000000000027941 */ /* 0x000fea0003800200 */
.L_x_33:
[----:B------:R-:W-:Y:S02]  /*0dd0*/  FSEL R0, R35, R0, P0 ;  /* 0x0000000023007208 */ /* 0x000fe40000000000 */
[----:B------:R-:W-:Y:S01]  /*0de0*/  SEL R4, R4, 0x1, !P0 ;  /* 0x0000000104047807 */ /* 0x000fe20004000000 */
[----:B------:R-:W-:Y:S06]  /*0df0*/  BRA `(.L_x_35) ;  /* 0x00000000003c7947 */ /* 0x000fec0003800000 */
.L_x_32:
[----:B---3--:R-:W-:-:S04]  /*0e00*/  IADD3 R26, P0, PT, R8, UR14, RZ ;  /* 0x0000000e081a7c10 */ /* 0x008fc8000ff1e0ff */
[----:B------:R-:W-:-:S06]  /*0e10*/  IADD3.X R27, PT, PT, R28, UR15, RZ, P0, !PT ;  /* 0x0000000f1c1b7c10 */ /* 0x000fcc00087fe4ff */
[----:B------:R-:W2:Y:S01]  /*0e20*/  LDG.E.CONSTANT R27, desc[UR4][R26.64] ;  /* 0x000000041a1b7981 */ /* 0x000ea2000c1e9900 */
[----:B-----5:R-:W-:-:S04]  /*0e30*/  FSETP.GEU.AND P0, PT, R35, R0, PT ;  /* 0x000000002300720b */ /* 0x020fc80003f0e000 */
[----:B------:R-:W-:Y:S02]  /*0e40*/  FSEL R0, R35, R0, !P0 ;  /* 0x0000000023007208 */ /* 0x000fe40004000000 */
[----:B------:R-:W-:Y:S02]  /*0e50*/  PLOP3.LUT P0, PT, PT, PT, PT, 0x80, 0x8 ;  /* 0x000000000008781c */ /* 0x000fe40003f0f070 */
[----:B--2---:R-:W-:-:S13]  /*0e60*/  FSETP.GT.AND P1, PT, R27, R0, PT ;  /* 0x000000001b00720b */ /* 0x004fda0003f24000 */
[----:B------:R-:W-:Y:S05]  /*0e70*/  @!P1 BRA `(.L_x_35) ;  /* 0x00000000001c9947 */ /* 0x000fea0003800000 */
[----:B------:R-:W-:-:S04]  /*0e80*/  LEA R26, P1, R7, UR12, 0x2 ;  /* 0x0000000c071a7c11 */ /* 0x000fc8000f8210ff */
[----:B------:R-:W-:-:S06]  /*0e90*/  LEA.HI.X R27, R7, UR13, R6, 0x2, P1 ;  /* 0x0000000d071b7c11 */ /* 0x000fcc00088f1406 */
[----:B------:R-:W2:Y:S02]  /*0ea0*/  LDG.E.CONSTANT R27, desc[UR4][R26.64] ;  /* 0x000000041a1b7981 */ /* 0x000ea4000c1e9900 */
[----:B--2---:R-:W-:-:S13]  /*0eb0*/  FSETP.GT.AND P1, PT, R27, R32, PT ;  /* 0x000000201b00720b */ /* 0x004fda0003f24000 */
[----:B------:R-:W-:Y:S01]  /*0ec0*/  @P1 PLOP3.LUT P0, PT, PT, PT, PT, 0x8, 0x80 ;  /* 0x000000000080181c */ /* 0x000fe20003f0e170 */
[----:B------:R-:W-:Y:S02]  /*0ed0*/  @P1 IMAD.MOV.U32 R2, RZ, RZ, R29 ;  /* 0x000000ffff021224 */ /* 0x000fe400078e001d */
[----:B------:R-:W-:-:S10]  /*0ee0*/  @P1 IMAD.MOV.U32 R4, RZ, RZ, RZ ;  /* 0x000000ffff041224 */ /* 0x000fd400078e00ff */
.L_x_35:
[----:B------:R-:W-:Y:S05]  /*0ef0*/  BSYNC.RECONVERGENT B1 ;  /* 0x0000000000017941 */ /* 0x000fea0003800200 */
.L_x_31:
[----:B------:R-:W-:-:S04]  /*0f00*/  IADD3 R26, P1, PT, R8, UR16, RZ ;  /* 0x00000010081a7c10 */ /* 0x000fc8000ff3e0ff */
[----:B------:R-:W-:-:S05]  /*0f10*/  IADD3.X R27, PT, PT, R28, UR17, RZ, P1, !PT ;  /* 0x000000111c1b7c10 */ /* 0x000fca0008ffe4ff */
[----:B------:R-:W2:Y:S01]  /*0f20*/  LDG.E.CONSTANT R26, desc[UR4][R26.64] ;  /* 0x000000041a1a7981 */ /* 0x000ea2000c1e9900 */
[----:B------:R-:W-:Y:S01]  /*0f30*/  ISETP.NE.AND P1, PT, R4, RZ, PT ;  /* 0x000000ff0400720c */ /* 0x000fe20003f25270 */
[----:B------:R-:W-:Y:S01]  /*0f40*/  BSSY.RECONVERGENT B1, `(.L_x_36) ;  /* 0x0000045000017945 */ /* 0x000fe20003800200 */
[----:B--2---:R-:W-:-:S11]  /*0f50*/  FMUL R8, R3, R26 ;  /* 0x0000001a03087220 */ /* 0x004fd60000400000 */
[----:B------:R-:W-:Y:S05]  /*0f60*/  @P1 BRA `(.L_x_37) ;  /* 0x0000000000841947 */ /* 0x000fea0003800000 */
[C---:B------:R-:W-:Y:S01]  /*0f70*/  ISETP.GT.AND P1, PT, R7.reuse, R31, PT ;  /* 0x0000001f0700720c */ /* 0x040fe20003f24270 */
[----:B------:R-:W-:Y:S01]  /*0f80*/  BSSY.RECONVERGENT B2, `(.L_x_38) ;  /* 0x000000f000027945 */ /* 0x000fe20003800200 */
[----:B------:R-:W-:-:S04]  /*0f90*/  LEA R24, P2, R7, R20, 0x2 ;  /* 0x0000001407187211 */ /* 0x000fc800078410ff */
[----:B------:R-:W-:-:S07]  /*0fa0*/  LEA.HI.X R25, R7, R21, R6, 0x2, P2 ;  /* 0x0000001507197211 */ /* 0x000fce00010f1406 */
[----:B------:R-:W-:Y:S05]  /*0fb0*/  @!P1 BRA `(.L_x_39) ;  /* 0x0000000000189947 */ /* 0x000fea0003800000 */
[----:B------:R-:W2:Y:S02]  /*0fc0*/  LDG.E R27, desc[UR4][R24.64+-0x4] ;  /* 0xfffffc04181b7981 */ /* 0x000ea4000c1e1900 */
[----:B--2---:R-:W-:-:S13]  /*0fd0*/  FSETP.NEU.AND P1, PT, R27, RZ, PT ;  /* 0x000000ff1b00720b */ /* 0x004fda0003f2d000 */
[--C-:B------:R-:W-:Y:S01]  /*0fe0*/  @P1 FFMA R27, R26, -0.5, R9.reuse ;  /* 0xbf0000001a1b1823 */ /* 0x100fe20000000009 */
[----:B------:R-:W-:-:S04]  /*0ff0*/  @P1 IMAD.MOV.U32 R35, RZ, RZ, R9 ;  /* 0x000000ffff231224 */ /* 0x000fc800078e0009 */
[----:B------:R0:W-:Y:S01]  /*1000*/  @P1 STG.E desc[UR4][R10.64], R27 ;  /* 0x0000001b0a001986 */ /* 0x0001e2000c101904 */
[----:B------:R-:W-:Y:S05]  /*1010*/  @P1 BRA `(.L_x_40) ;  /* 0x0000000000141947 */ /* 0x000fea0003800000 */
.L_x_39:
[----:B------:R-:W-:Y:S01]  /*1020*/  FSETP.NEU.AND P1, PT, R5, RZ, PT ;  /* 0x000000ff0500720b */ /* 0x000fe20003f2d000 */
[----:B------:R-:W-:-:S03]  /*1030*/  IMAD.MOV.U32 R35, RZ, RZ, R2 ;  /* 0x000000ffff237224 */ /* 0x000fc600078e0002 */
[----:B------:R-:W-:-:S13]  /*1040*/  ISETP.EQ.OR P1, PT, R7, R31, !P1 ;  /* 0x0000001f0700720c */ /* 0x000fda0004f22670 */
[----:B------:R-:W-:-:S04]  /*1050*/  @!P1 FSETP.GT.AND P2, PT, R2, R5, PT ;  /* 0x000000050200920b */ /* 0x000fc80003f44000 */
[----:B------:R-:W-:-:S09]  /*1060*/  @!P1 FSEL R35, R2, R5, P2 ;  /* 0x0000000502239208 */ /* 0x000fd20001000000 */
.L_x_40:
[----:B------:R-:W-:Y:S05]  /*1070*/  BSYNC.RECONVERGENT B2 ;  /* 0x0000000000027941 */ /* 0x000fea0003800200 */
.L_x_38:
[C---:B0-----:R-:W-:Y:S01]  /*1080*/  IMAD.SHL.U32 R11, R7.reuse, 0x4, RZ ;  /* 0x00000004070b7824 */ /* 0x041fe200078e00ff */
[----:B------:R-:W-:Y:S01]  /*1090*/  SHF.L.U64.HI R5, R7, 0x2, R6 ;  /* 0x0000000207057819 */ /* 0x000fe20000010206 */
[C-C-:B------:R-:W-:Y:S01]  /*10a0*/  FADD R37, R8.reuse, R35.reuse ;  /* 0x0000002308257221 */ /* 0x140fe20000000000 */
[----:B------:R-:W-:Y:S02]  /*10b0*/  FADD R39, -R8, R35 ;  /* 0x0000002308277221 */ /* 0x000fe40000000100 */
[-C--:B------:R-:W-:Y:S02]  /*10c0*/  IADD3 R28, P1, PT, R22, R11.reuse, RZ ;  /* 0x0000000b161c7210 */ /* 0x080fe40007f3e0ff */
[-C--:B------:R-:W-:Y:S02]  /*10d0*/  IADD3 R26, P2, PT, R18, R11.reuse, RZ ;  /* 0x0000000b121a7210 */ /* 0x080fe40007f5e0ff */
[----:B------:R-:W-:Y:S01]  /*10e0*/  IADD3 R10, P3, PT, R16, R11, RZ ;  /* 0x0000000b100a7210 */ /* 0x000fe20007f7e0ff */
[----:B------:R-:W-:-:S02]  /*10f0*/  IMAD.X R29, R23, 0x1, R5, P1 ;  /* 0x00000001171d7824 */ /* 0x000fc400008e0605 */
[--C-:B------:R-:W-:Y:S02]  /*1100*/  IMAD.X R27, R19, 0x1, R5.reuse, P2 ;  /* 0x00000001131b7824 */ /* 0x100fe400010e0605 */
[----:B------:R-:W-:Y:S01]  /*1110*/  IMAD.X R11, R17, 0x1, R5, P3 ;  /* 0x00000001110b7824 */ /* 0x000fe200018e0605 */
[----:B------:R0:W-:Y:S01]  /*1120*/  STG.E desc[UR4][R28.64], R35 ;  /* 0x000000231c007986 */ /* 0x0001e2000c101904 */
[----:B------:R-:W-:-:S03]  /*1130*/  IMAD.MOV.U32 R5, RZ, RZ, R35 ;  /* 0x000000ffff057224 */ /* 0x000fc600078e0023 */
[----:B------:R0:W-:Y:S04]  /*1140*/  STG.E desc[UR4][R26.64], R37 ;  /* 0x000000251a007986 */ /* 0x0001e8000c101904 */
[----:B------:R0:W-:Y:S04]  /*1150*/  STG.E desc[UR4][R10.64], R39 ;  /* 0x000000270a007986 */ /* 0x0001e8000c101904 */
[----:B------:R0:W-:Y:S01]  /*1160*/  STG.E desc[UR4][R24.64], RZ ;  /* 0x000000ff18007986 */ /* 0x0001e2000c101904 */
[----:B------:R-:W-:Y:S05]  /*1170*/  BRA `(.L_x_41) ;  /* 0x0000000000847947 */ /* 0x000fea0003800000 */
.L_x_37:
[C---:B------:R-:W-:Y:S01]  /*1180*/  ISETP.GT.AND P1, PT, R7.reuse, R31, PT ;  /* 0x0000001f0700720c */ /* 0x040fe20003f24270 */
[----:B------:R-:W-:Y:S01]  /*1190*/  BSSY.RECONVERGENT B2, `(.L_x_42) ;  /* 0x000000f000027945 */ /* 0x000fe20003800200 */
[----:B------:R-:W-:-:S04]  /*11a0*/  LEA R10, P2, R7, R20, 0x2 ;  /* 0x00000014070a7211 */ /* 0x000fc800078410ff */
[----:B------:R-:W-:-:S07]  /*11b0*/  LEA.HI.X R11, R7, R21, R6, 0x2, P2 ;  /* 0x00000015070b7211 */ /* 0x000fce00010f1406 */
[----:B------:R-:W-:Y:S05]  /*11c0*/  @!P1 BRA `(.L_x_43) ;  /* 0x0000000000189947 */ /* 0x000fea0003800000 */
[----:B------:R-:W2:Y:S02]  /*11d0*/  LDG.E R27, desc[UR4][R10.64+-0x4] ;  /* 0xfffffc040a1b7981 */ /* 0x000ea4000c1e1900 */
[----:B--2---:R-:W-:-:S13]  /*11e0*/  FSETP.NEU.AND P1, PT, R27, 1, PT ;  /* 0x3f8000001b00780b */ /* 0x004fda0003f2d000 */
[--C-:B------:R-:W-:Y:S01]  /*11f0*/  @P1 FFMA R27, R26, 0.5, R5.reuse ;  /* 0x3f0000001a1b1823 */ /* 0x100fe20000000005 */
[----:B------:R-:W-:-:S04]  /*1200*/  @P1 IMAD.MOV.U32 R35, RZ, RZ, R5 ;  /* 0x000000ffff231224 */ /* 0x000fc800078e0005 */
[----:B------:R0:W-:Y:S01]  /*1210*/  @P1 STG.E desc[UR4][R24.64], R27 ;  /* 0x0000001b18001986 */ /* 0x0001e2000c101904 */
[----:B------:R-:W-:Y:S05]  /*1220*/  @P1 BRA `(.L_x_44) ;  /* 0x0000000000141947 */ /* 0x000fea0003800000 */
.L_x_43:
[----:B------:R-:W-:Y:S01]  /*1230*/  FSETP.NEU.AND P1, PT, R9, RZ, PT ;  /* 0x000000ff0900720b */ /* 0x000fe20003f2d000 */
[----:B------:R-:W-:-:S03]  /*1240*/  IMAD.MOV.U32 R35, RZ, RZ, R0 ;  /* 0x000000ffff237224 */ /* 0x000fc600078e0000 */
[----:B------:R-:W-:-:S13]  /*1250*/  ISETP.EQ.OR P1, PT, R7, R31, !P1 ;  /* 0x0000001f0700720c */ /* 0x000fda0004f22670 */
[----:B------:R-:W-:-:S04]  /*1260*/  @!P1 FSETP.GEU.AND P2, PT, R0, R9, PT ;  /* 0x000000090000920b */ /* 0x000fc80003f4e000 */
[----:B------:R-:W-:-:S09]  /*1270*/  @!P1 FSEL R35, R0, R9, !P2 ;  /* 0x0000000900239208 */ /* 0x000fd20005000000 */
.L_x_44:
[----:B------:R-:W-:Y:S05]  /*1280*/  BSYNC.RECONVERGENT B2 ;  /* 0x0000000000027941 */ /* 0x000fea0003800200 */
.L_x_42:
[C---:B0-----:R-:W-:Y:S01]  /*1290*/  IMAD.SHL.U32 R27, R7.reuse, 0x4, RZ ;  /* 0x00000004071b7824 */ /* 0x041fe200078e00ff */
[----:B------:R-:W-:Y:S01]  /*12a0*/  SHF.L.U64.HI R9, R7, 0x2, R6 ;  /* 0x0000000207097819 */ /* 0x000fe20000010206 */
[C-C-:B------:R-:W-:Y:S01]  /*12b0*/  FADD R37, R8.reuse, R35.reuse ;  /* 0x0000002308257221 */ /* 0x140fe20000000000 */
[----:B------:R-:W-:Y:S01]  /*12c0*/  FADD R39, -R8, R35 ;  /* 0x0000002308277221 */ /* 0x000fe20000000100 */
[----:B------:R-:W-:Y:S01]  /*12d0*/  IMAD.MOV.U32 R41, RZ, RZ, 0x3f800000 ;  /* 0x3f800000ff297424 */ /* 0x000fe200078e00ff */
[-C--:B------:R-:W-:Y:S02]  /*12e0*/  IADD3 R28, P1, PT, R22, R27.reuse, RZ ;  /* 0x0000001b161c7210 */ /* 0x080fe40007f3e0ff */
[----:B------:R-:W-:-:S03]  /*12f0*/  IADD3 R24, P2, PT, R18, R27, RZ ;  /* 0x0000001b12187210 */ /* 0x000fc60007f5e0ff */
[--C-:B------:R-:W-:Y:S01]  /*1300*/  IMAD.X R29, R23, 0x1, R9.reuse, P1 ;  /* 0x00000001171d7824 */ /* 0x100fe200008e0609 */
[----:B------:R-:W-:Y:S01]  /*1310*/  IADD3 R26, P1, PT, R16, R27, RZ ;  /* 0x0000001b101a7210 */ /* 0x000fe20007f3e0ff */
[----:B------:R-:W-:-:S03]  /*1320*/  IMAD.X R25, R19, 0x1, R9, P2 ;  /* 0x0000000113197824 */ /* 0x000fc600010e0609 */
[----:B------:R1:W-:Y:S01]  /*1330*/  STG.E desc[UR4][R28.64], R35 ;  /* 0x000000231c007986 */ /* 0x0003e2000c101904 */
[----:B------:R-:W-:Y:S02]  /*1340*/  IMAD.X R27, R17, 0x1, R9, P1 ;  /* 0x00000001111b7824 */ /* 0x000fe400008e0609 */
[----:B------:R-:W-:Y:S01]  /*1350*/  IMAD.MOV.U32 R9, RZ, RZ, R35 ;  /* 0x000000ffff097224 */ /* 0x000fe200078e0023 */
[----:B------:R1:W-:Y:S04]  /*1360*/  STG.E desc[UR4][R24.64], R37 ;  /* 0x0000002518007986 */ /* 0x0003e8000c101904 */
[----:B------:R1:W-:Y:S04]  /*1370*/  STG.E desc[UR4][R26.64], R39 ;  /* 0x000000271a007986 */ /* 0x0003e8000c101904 */
[----:B------:R1:W-:Y:S02]  /*1380*/  STG.E desc[UR4][R10.64], R41 ;  /* 0x000000290a007986 */ /* 0x0003e4000c101904 */
.L_x_41:
[----:B------:R-:W-:Y:S05]  /*1390*/  BSYNC.RECONVERGENT B1 ;  /* 0x0000000000017941 */ /* 0x000fea0003800200 */
.L_x_36:
[----:B------:R-:W-:-:S05]  /*13a0*/  VIADD R7, R7, 0x1 ;  /* 0x0000000107077836 */ /* 0x000fca0000000000 */
[----:B------:R-:W-:-:S13]  /*13b0*/  ISETP.NE.AND P1, PT, R7, UR18, PT ;  /* 0x0000001207007c0c */ /* 0x000fda000bf25270 */
[----:B------:R-:W-:Y:S05]  /*13c0*/  @P1 BRA `(.L_x_45) ;  /* 0xfffffff400d01947 */ /* 0x000fea000383ffff */
[----:B------:R-:W-:Y:S05]  /*13d0*/  BSYNC.RECONVERGENT B0 ;  /* 0x0000000000007941 */ /* 0x000fea0003800200 */
.L_x_30:
[----:B------:R-:W-:Y:S05]  /*13e0*/  EXIT ;  /* 0x000000000000794d */ /* 0x000fea0003800000 */
.L_x_46:
        /* <DEDUP_REMOVED lines=9> */
.L_x_48:


//--------------------- .nv.shared.reserved.0     --------------------------
	.section	.nv.shared.reserved.0,"aw",@nobits
	.weak		__nv_reservedSMEM_offset_0_alias
	.size		__nv_reservedSMEM_offset_0_alias, 0, 64
	.other		__nv_reservedSMEM_offset_0_alias,@"STO_CUDA_RESERVED_SHARED STV_DEFAULT"
__nv_reservedSMEM_offset_0_alias:
	.zero		0
	.zero		64


//--------------------- .nv.constant0.halftrend_many_series_one_param_time_major_f32 --------------------------
	.section	.nv.constant0.halftrend_many_series_one_param_time_major_f32,"a",@progbits
	.sectionflags	@""
	.align	4
.nv.constant0.halftrend_many_series_one_param_time_major_f32:
	.zero		1032


//--------------------- .nv.constant0.halftrend_batch_f32 --------------------------
	.section	.nv.constant0.halftrend_batch_f32,"a",@progbits
	.sectionflags	@""
	.align	4
.nv.constant0.halftrend_batch_f32:
	.zero		1032


//--------------------- SYMBOLS --------------------------

	.type		.nv.reservedSmem.offset0,@object
	.size		.nv.reservedSmem.offset0,0x4
